	.target	sm_90a

	.elftype	@"ET_EXEC"


//--------------------- .note.nv.tkinfo           --------------------------
	.section	.note.nv.tkinfo,"",@"SHT_NOTE"
	.sectionflags	@"SHF_NOTE_NV_TKINFO"
	.tkinfo
        /*0018*/ 	.word	0x00000002
        /*0030*/ 	.string	""
        /*0030*/ 	.string	"ptxas"
        /*0030*/ 	.string	"Cuda compilation tools, release 13.0, V13.0.88"
        /*0030*/ 	.string	"Build cuda_13.0.r13.0/compiler.36424714_0"
        /*0030*/ 	.string	"-arch sm_90a -m 64 "



//--------------------- .note.nv.cuinfo           --------------------------
	.section	.note.nv.cuinfo,"",@"SHT_NOTE"
	.sectionflags	@"SHF_NOTE_NV_CUINFO"
        /*0018*/ 	.short	0x0002
        /*001a*/ 	.short	0x005a
        /*001c*/ 	.short	0x0082
	.zero		2


//--------------------- .nv.info                  --------------------------
	.section	.nv.info,"",@"SHT_CUDA_INFO"
	.align	4


	//----- nvinfo : EIATTR_REGCOUNT
	.align		4
        /*0000*/ 	.byte	0x04, 0x2f
        /*0002*/ 	.short	(.L_29 - .L_28)
	.align		4
.L_28:
        /*0004*/ 	.word	index@(_Z10cleanup_v3PfS_S_S_bi)
        /*0008*/ 	.word	0x00000011


	//----- nvinfo : EIATTR_FRAME_SIZE
	.align		4
.L_29:
        /*000c*/ 	.byte	0x04, 0x11
        /*000e*/ 	.short	(.L_31 - .L_30)
	.align		4
.L_30:
        /*0010*/ 	.word	index@(_Z10cleanup_v3PfS_S_S_bi)
        /*0014*/ 	.word	0x00000000


	//----- nvinfo : EIATTR_REGCOUNT
	.align		4
.L_31:
        /*0018*/ 	.byte	0x04, 0x2f
        /*001a*/ 	.short	(.L_33 - .L_32)
	.align		4
.L_32:
        /*001c*/ 	.word	index@(_Z25multi_tensor_apply_kernelI18TensorListMetadataILi2EE18L2NormScaleFunctorIffEJPfS4_fbiEEvlPViT_T0_DpT1_)
        /*0020*/ 	.word	0x00000020


	//----- nvinfo : EIATTR_FRAME_SIZE
	.align		4
.L_33:
        /*0024*/ 	.byte	0x04, 0x11
        /*0026*/ 	.short	(.L_35 - .L_34)
	.align		4
.L_34:
        /*0028*/ 	.word	index@(_Z25multi_tensor_apply_kernelI18TensorListMetadataILi2EE18L2NormScaleFunctorIffEJPfS4_fbiEEvlPViT_T0_DpT1_)
        /*002c*/ 	.word	0x00000000


	//----- nvinfo : EIATTR_REGCOUNT
	.align		4
.L_35:
        /*0030*/ 	.byte	0x04, 0x2f
        /*0032*/ 	.short	(.L_37 - .L_36)
	.align		4
.L_36:
        /*0034*/ 	.word	index@(_Z25multi_tensor_apply_kernelI18TensorListMetadataILi2EE18L2NormScaleFunctorIfN3c104HalfEEJPfS6_fbiEEvlPViT_T0_DpT1_)
        /*0038*/ 	.word	0x00000020


	//----- nvinfo : EIATTR_FRAME_SIZE
	.align		4
.L_37:
        /*003c*/ 	.byte	0x04, 0x11
        /*003e*/ 	.short	(.L_39 - .L_38)
	.align		4
.L_38:
        /*0040*/ 	.word	index@(_Z25multi_tensor_apply_kernelI18TensorListMetadataILi2EE18L2NormScaleFunctorIfN3c104HalfEEJPfS6_fbiEEvlPViT_T0_DpT1_)
        /*0044*/ 	.word	0x00000000


	//----- nvinfo : EIATTR_REGCOUNT
	.align		4
.L_39:
        /*0048*/ 	.byte	0x04, 0x2f
        /*004a*/ 	.short	(.L_41 - .L_40)
	.align		4
.L_40:
        /*004c*/ 	.word	index@(_Z25multi_tensor_apply_kernelI18TensorListMetadataILi2EE18L2NormScaleFunctorIN3c104HalfEfEJPfS6_fbiEEvlPViT_T0_DpT1_)
        /*0050*/ 	.word	0x00000020


	//----- nvinfo : EIATTR_FRAME_SIZE
	.align		4
.L_41:
        /*0054*/ 	.byte	0x04, 0x11
        /*0056*/ 	.short	(.L_43 - .L_42)
	.align		4
.L_42:
        /*0058*/ 	.word	index@(_Z25multi_tensor_apply_kernelI18TensorListMetadataILi2EE18L2NormScaleFunctorIN3c104HalfEfEJPfS6_fbiEEvlPViT_T0_DpT1_)
        /*005c*/ 	.word	0x00000000


	//----- nvinfo : EIATTR_REGCOUNT
	.align		4
.L_43:
        /*0060*/ 	.byte	0x04, 0x2f
        /*0062*/ 	.short	(.L_45 - .L_44)
	.align		4
.L_44:
        /*0064*/ 	.word	index@(_Z25multi_tensor_apply_kernelI18TensorListMetadataILi2EE18L2NormScaleFunctorIN3c104HalfES4_EJPfS6_fbiEEvlPViT_T0_DpT1_)
        /*0068*/ 	.word	0x00000020


	//----- nvinfo : EIATTR_FRAME_SIZE
	.align		4
.L_45:
        /*006c*/ 	.byte	0x04, 0x11
        /*006e*/ 	.short	(.L_47 - .L_46)
	.align		4
.L_46:
        /*0070*/ 	.word	index@(_Z25multi_tensor_apply_kernelI18TensorListMetadataILi2EE18L2NormScaleFunctorIN3c104HalfES4_EJPfS6_fbiEEvlPViT_T0_DpT1_)
        /*0074*/ 	.word	0x00000000


	//----- nvinfo : EIATTR_MIN_STACK_SIZE
	.align		4
.L_47:
        /*0078*/ 	.byte	0x04, 0x12
        /*007a*/ 	.short	(.L_49 - .L_48)
	.align		4
.L_48:
        /*007c*/ 	.word	index@(_Z25multi_tensor_apply_kernelI18TensorListMetadataILi2EE18L2NormScaleFunctorIN3c104HalfES4_EJPfS6_fbiEEvlPViT_T0_DpT1_)
        /*0080*/ 	.word	0x00000000


	//----- nvinfo : EIATTR_MIN_STACK_SIZE
	.align		4
.L_49:
        /*0084*/ 	.byte	0x04, 0x12
        /*0086*/ 	.short	(.L_51 - .L_50)
	.align		4
.L_50:
        /*0088*/ 	.word	index@(_Z25multi_tensor_apply_kernelI18TensorListMetadataILi2EE18L2NormScaleFunctorIN3c104HalfEfEJPfS6_fbiEEvlPViT_T0_DpT1_)
        /*008c*/ 	.word	0x00000000


	//----- nvinfo : EIATTR_MIN_STACK_SIZE
	.align		4
.L_51:
        /*0090*/ 	.byte	0x04, 0x12
        /*0092*/ 	.short	(.L_53 - .L_52)
	.align		4
.L_52:
        /*0094*/ 	.word	index@(_Z25multi_tensor_apply_kernelI18TensorListMetadataILi2EE18L2NormScaleFunctorIfN3c104HalfEEJPfS6_fbiEEvlPViT_T0_DpT1_)
        /*0098*/ 	.word	0x00000000


	//----- nvinfo : EIATTR_MIN_STACK_SIZE
	.align		4
.L_53:
        /*009c*/ 	.byte	0x04, 0x12
        /*009e*/ 	.short	(.L_55 - .L_54)
	.align		4
.L_54:
        /*00a0*/ 	.word	index@(_Z25multi_tensor_apply_kernelI18TensorListMetadataILi2EE18L2NormScaleFunctorIffEJPfS4_fbiEEvlPViT_T0_DpT1_)
        /*00a4*/ 	.word	0x00000000


	//----- nvinfo : EIATTR_MIN_STACK_SIZE
	.align		4
.L_55:
        /*00a8*/ 	.byte	0x04, 0x12
        /*00aa*/ 	.short	(.L_57 - .L_56)
	.align		4
.L_56:
        /*00ac*/ 	.word	index@(_Z10cleanup_v3PfS_S_S_bi)
        /*00b0*/ 	.word	0x00000000
.L_57:


//--------------------- .nv.compat                --------------------------
	.section	.nv.compat,"",@"SHT_CUDA_COMPAT_INFO"
	.align	4
        /*0000*/ 	.byte	0x02, 0x09, 0x01, 0x00, 0x02, 0x02, 0x01, 0x00, 0x02, 0x05, 0x05, 0x00, 0x03, 0x07, 0x01, 0x01
        /*0010*/ 	.byte	0x02, 0x03, 0x00, 0x00, 0x02, 0x06, 0x01, 0x00, 0x04, 0x0b, 0x08, 0x00, 0x00, 0x00, 0x00, 0x00
        /*0020*/ 	.byte	0x00, 0x00, 0x00, 0x00


//--------------------- .nv.info._Z25multi_tensor_apply_kernelI18TensorListMetadataILi2EE18L2NormScaleFunctorIN3c104HalfES4_EJPfS6_fbiEEvlPViT_T0_DpT1_ --------------------------
	.section	.nv.info._Z25multi_tensor_apply_kernelI18TensorListMetadataILi2EE18L2NormScaleFunctorIN3c104HalfES4_EJPfS6_fbiEEvlPViT_T0_DpT1_,"",@"SHT_CUDA_INFO"
	.sectionflags	@""
	.align	4


	//----- nvinfo : EIATTR_CUDA_API_VERSION
	.align		4
        /*0000*/ 	.byte	0x04, 0x37
        /*0002*/ 	.short	(.L_59 - .L_58)
.L_58:
        /*0004*/ 	.word	0x00000082


	//----- nvinfo : EIATTR_KPARAM_INFO
	.align		4
.L_59:
        /*0008*/ 	.byte	0x04, 0x17
        /*000a*/ 	.short	(.L_61 - .L_60)
.L_60:
        /*000c*/ 	.word	0x00000000
        /*0010*/ 	.short	0x0008
        /*0012*/ 	.short	0x0c78
        /*0014*/ 	.byte	0x00, 0xf0, 0x11, 0x00


	//----- nvinfo : EIATTR_KPARAM_INFO
	.align		4
.L_61:
        /*0018*/ 	.byte	0x04, 0x17
        /*001a*/ 	.short	(.L_63 - .L_62)
.L_62:
        /*001c*/ 	.word	0x00000000
        /*0020*/ 	.short	0x0007
        /*0022*/ 	.short	0x0c74
        /*0024*/ 	.byte	0x00, 0xf0, 0x05, 0x00


	//----- nvinfo : EIATTR_KPARAM_INFO
	.align		4
.L_63:
        /*0028*/ 	.byte	0x04, 0x17
        /*002a*/ 	.short	(.L_65 - .L_64)
.L_64:
        /*002c*/ 	.word	0x00000000
        /*0030*/ 	.short	0x0006
        /*0032*/ 	.short	0x0c70
        /*0034*/ 	.byte	0x00, 0xf0, 0x11, 0x00


	//----- nvinfo : EIATTR_KPARAM_INFO
	.align		4
.L_65:
        /*0038*/ 	.byte	0x04, 0x17
        /*003a*/ 	.short	(.L_67 - .L_66)
.L_66:
        /*003c*/ 	.word	0x00000000
        /*0040*/ 	.short	0x0005
        /*0042*/ 	.short	0x0c68
        /*0044*/ 	.byte	0x00, 0xf0, 0x21, 0x00


	//----- nvinfo : EIATTR_KPARAM_INFO
	.align		4
.L_67:
        /*0048*/ 	.byte	0x04, 0x17
        /*004a*/ 	.short	(.L_69 - .L_68)
.L_68:
        /*004c*/ 	.word	0x00000000
        /*0050*/ 	.short	0x0004
        /*0052*/ 	.short	0x0c60
        /*0054*/ 	.byte	0x00, 0xf0, 0x21, 0x00


	//----- nvinfo : EIATTR_KPARAM_INFO
	.align		4
.L_69:
        /*0058*/ 	.byte	0x04, 0x17
        /*005a*/ 	.short	(.L_71 - .L_70)
.L_70:
        /*005c*/ 	.word	0x00000000
        /*0060*/ 	.short	0x0003
        /*0062*/ 	.short	0x0c58
        /*0064*/ 	.byte	0x00, 0xf0, 0x05, 0x00


	//----- nvinfo : EIATTR_KPARAM_INFO
	.align		4
.L_71:
        /*0068*/ 	.byte	0x04, 0x17
        /*006a*/ 	.short	(.L_73 - .L_72)
.L_72:
        /*006c*/ 	.word	0x00000000
        /*0070*/ 	.short	0x0002
        /*0072*/ 	.short	0x0010
        /*0074*/ 	.byte	0x00, 0xf0, 0x21, 0x31


	//----- nvinfo : EIATTR_KPARAM_INFO
	.align		4
.L_73:
        /*0078*/ 	.byte	0x04, 0x17
        /*007a*/ 	.short	(.L_75 - .L_74)
.L_74:
        /*007c*/ 	.word	0x00000000
        /*0080*/ 	.short	0x0001
        /*0082*/ 	.short	0x0008
        /*0084*/ 	.byte	0x00, 0xf0, 0x21, 0x00


	//----- nvinfo : EIATTR_KPARAM_INFO
	.align		4
.L_75:
        /*0088*/ 	.byte	0x04, 0x17
        /*008a*/ 	.short	(.L_77 - .L_76)
.L_76:
        /*008c*/ 	.word	0x00000000
        /*0090*/ 	.short	0x0000
        /*0092*/ 	.short	0x0000
        /*0094*/ 	.byte	0x00, 0xf0, 0x21, 0x00


	//----- nvinfo : EIATTR_SPARSE_MMA_MASK
	.align		4
.L_77:
        /*0098*/ 	.byte	0x03, 0x50
        /*009a*/ 	.short	0x0000


	//----- nvinfo : EIATTR_MAXREG_COUNT
	.align		4
        /*009c*/ 	.byte	0x03, 0x1b
        /*009e*/ 	.short	0x00ff


	//----- nvinfo : EIATTR_NUM_BARRIERS
	.align		4
        /*00a0*/ 	.byte	0x02, 0x4c
        /*00a2*/ 	.byte	0x01
	.zero		1


	//----- nvinfo : EIATTR_MERCURY_ISA_VERSION
	.align		4
        /*00a4*/ 	.byte	0x03, 0x5f
        /*00a6*/ 	.short	0x0101


	//----- nvinfo : EIATTR_COOP_GROUP_MASK_REGIDS
	.align		4
        /*00a8*/ 	.byte	0x04, 0x29
        /*00aa*/ 	.short	(.L_79 - .L_78)


	//   ....[0]....
.L_78:
        /*00ac*/ 	.word	0xffffffff


	//   ....[1]....
        /*00b0*/ 	.word	0xffffffff


	//   ....[2]....
        /*00b4*/ 	.word	0xffffffff


	//   ....[3]....
        /*00b8*/ 	.word	0xffffffff


	//   ....[4]....
        /*00bc*/ 	.word	0xffffffff


	//   ....[5]....
        /*00c0*/ 	.word	0x0500000b


	//   ....[6]....
        /*00c4*/ 	.word	0x0500000b


	//   ....[7]....
        /*00c8*/ 	.word	0x0500000b


	//   ....[8]....
        /*00cc*/ 	.word	0x0500000b


	//   ....[9]....
        /*00d0*/ 	.word	0x0500000b


	//----- nvinfo : EIATTR_COOP_GROUP_INSTR_OFFSETS
	.align		4
.L_79:
        /*00d4*/ 	.byte	0x04, 0x28
        /*00d6*/ 	.short	(.L_81 - .L_80)


	//   ....[0]....
.L_80:
        /*00d8*/ 	.word	0x00000b70


	//   ....[1]....
        /*00dc*/ 	.word	0x00000b90


	//   ....[2]....
        /*00e0*/ 	.word	0x00000bb0


	//   ....[3]....
        /*00e4*/ 	.word	0x00000bd0


	//   ....[4]....
        /*00e8*/ 	.word	0x00000bf0


	//   ....[5]....
        /*00ec*/ 	.word	0x00000df0


	//   ....[6]....
        /*00f0*/ 	.word	0x00000e60


	//   ....[7]....
        /*00f4*/ 	.word	0x00000ed0


	//   ....[8]....
        /*00f8*/ 	.word	0x00000f40


	//   ....[9]....
        /*00fc*/ 	.word	0x00000fb0


	//----- nvinfo : EIATTR_EXIT_INSTR_OFFSETS
	.align		4
.L_81:
        /*0100*/ 	.byte	0x04, 0x1c
        /*0102*/ 	.short	(.L_83 - .L_82)


	//   ....[0]....
.L_82:
        /*0104*/ 	.word	0x00000c40


	//   ....[1]....
        /*0108*/ 	.word	0x00000d20


	//   ....[2]....
        /*010c*/ 	.word	0x00000da0


	//----- nvinfo : EIATTR_CRS_STACK_SIZE
	.align		4
.L_83:
        /*0110*/ 	.byte	0x04, 0x1e
        /*0112*/ 	.short	(.L_85 - .L_84)
.L_84:
        /*0114*/ 	.word	0x00000000


	//----- nvinfo : EIATTR_CBANK_PARAM_SIZE
	.align		4
.L_85:
        /*0118*/ 	.byte	0x03, 0x19
        /*011a*/ 	.short	0x0c7c


	//----- nvinfo : EIATTR_PARAM_CBANK
	.align		4
        /*011c*/ 	.byte	0x04, 0x0a
        /*011e*/ 	.short	(.L_87 - .L_86)
	.align		4
.L_86:
        /*0120*/ 	.word	index@(.nv.constant0._Z25multi_tensor_apply_kernelI18TensorListMetadataILi2EE18L2NormScaleFunctorIN3c104HalfES4_EJPfS6_fbiEEvlPViT_T0_DpT1_)
        /*0124*/ 	.short	0x0210
        /*0126*/ 	.short	0x0c7c


	//----- nvinfo : EIATTR_SW_WAR
	.align		4
.L_87:
        /*0128*/ 	.byte	0x04, 0x36
        /*012a*/ 	.short	(.L_89 - .L_88)
.L_88:
        /*012c*/ 	.word	0x00000008
.L_89:


//--------------------- .nv.info._Z25multi_tensor_apply_kernelI18TensorListMetadataILi2EE18L2NormScaleFunctorIN3c104HalfEfEJPfS6_fbiEEvlPViT_T0_DpT1_ --------------------------
	.section	.nv.info._Z25multi_tensor_apply_kernelI18TensorListMetadataILi2EE18L2NormScaleFunctorIN3c104HalfEfEJPfS6_fbiEEvlPViT_T0_DpT1_,"",@"SHT_CUDA_INFO"
	.sectionflags	@""
	.align	4


	//----- nvinfo : EIATTR_CUDA_API_VERSION
	.align		4
        /*0000*/ 	.byte	0x04, 0x37
        /*0002*/ 	.short	(.L_91 - .L_90)
.L_90:
        /*0004*/ 	.word	0x00000082


	//----- nvinfo : EIATTR_KPARAM_INFO
	.align		4
.L_91:
        /*0008*/ 	.byte	0x04, 0x17
        /*000a*/ 	.short	(.L_93 - .L_92)
.L_92:
        /*000c*/ 	.word	0x00000000
        /*0010*/ 	.short	0x0008
        /*0012*/ 	.short	0x0c78
        /*0014*/ 	.byte	0x00, 0xf0, 0x11, 0x00


	//----- nvinfo : EIATTR_KPARAM_INFO
	.align		4
.L_93:
        /*0018*/ 	.byte	0x04, 0x17
        /*001a*/ 	.short	(.L_95 - .L_94)
.L_94:
        /*001c*/ 	.word	0x00000000
        /*0020*/ 	.short	0x0007
        /*0022*/ 	.short	0x0c74
        /*0024*/ 	.byte	0x00, 0xf0, 0x05, 0x00


	//----- nvinfo : EIATTR_KPARAM_INFO
	.align		4
.L_95:
        /*0028*/ 	.byte	0x04, 0x17
        /*002a*/ 	.short	(.L_97 - .L_96)
.L_96:
        /*002c*/ 	.word	0x00000000
        /*0030*/ 	.short	0x0006
        /*0032*/ 	.short	0x0c70
        /*0034*/ 	.byte	0x00, 0xf0, 0x11, 0x00


	//----- nvinfo : EIATTR_KPARAM_INFO
	.align		4
.L_97:
        /*0038*/ 	.byte	0x04, 0x17
        /*003a*/ 	.short	(.L_99 - .L_98)
.L_98:
        /*003c*/ 	.word	0x00000000
        /*0040*/ 	.short	0x0005
        /*0042*/ 	.short	0x0c68
        /*0044*/ 	.byte	0x00, 0xf0, 0x21, 0x00


	//----- nvinfo : EIATTR_KPARAM_INFO
	.align		4
.L_99:
        /*0048*/ 	.byte	0x04, 0x17
        /*004a*/ 	.short	(.L_101 - .L_100)
.L_100:
        /*004c*/ 	.word	0x00000000
        /*0050*/ 	.short	0x0004
        /*0052*/ 	.short	0x0c60
        /*0054*/ 	.byte	0x00, 0xf0, 0x21, 0x00


	//----- nvinfo : EIATTR_KPARAM_INFO
	.align		4
.L_101:
        /*0058*/ 	.byte	0x04, 0x17
        /*005a*/ 	.short	(.L_103 - .L_102)
.L_102:
        /*005c*/ 	.word	0x00000000
        /*0060*/ 	.short	0x0003
        /*0062*/ 	.short	0x0c58
        /*0064*/ 	.byte	0x00, 0xf0, 0x05, 0x00


	//----- nvinfo : EIATTR_KPARAM_INFO
	.align		4
.L_103:
        /*0068*/ 	.byte	0x04, 0x17
        /*006a*/ 	.short	(.L_105 - .L_104)
.L_104:
        /*006c*/ 	.word	0x00000000
        /*0070*/ 	.short	0x0002
        /*0072*/ 	.short	0x0010
        /*0074*/ 	.byte	0x00, 0xf0, 0x21, 0x31


	//----- nvinfo : EIATTR_KPARAM_INFO
	.align		4
.L_105:
        /*0078*/ 	.byte	0x04, 0x17
        /*007a*/ 	.short	(.L_107 - .L_106)
.L_106:
        /*007c*/ 	.word	0x00000000
        /*0080*/ 	.short	0x0001
        /*0082*/ 	.short	0x0008
        /*0084*/ 	.byte	0x00, 0xf0, 0x21, 0x00


	//----- nvinfo : EIATTR_KPARAM_INFO
	.align		4
.L_107:
        /*0088*/ 	.byte	0x04, 0x17
        /*008a*/ 	.short	(.L_109 - .L_108)
.L_108:
        /*008c*/ 	.word	0x00000000
        /*0090*/ 	.short	0x0000
        /*0092*/ 	.short	0x0000
        /*0094*/ 	.byte	0x00, 0xf0, 0x21, 0x00


	//----- nvinfo : EIATTR_SPARSE_MMA_MASK
	.align		4
.L_109:
        /*0098*/ 	.byte	0x03, 0x50
        /*009a*/ 	.short	0x0000


	//----- nvinfo : EIATTR_MAXREG_COUNT
	.align		4
        /*009c*/ 	.byte	0x03, 0x1b
        /*009e*/ 	.short	0x00ff


	//----- nvinfo : EIATTR_NUM_BARRIERS
	.align		4
        /*00a0*/ 	.byte	0x02, 0x4c
        /*00a2*/ 	.byte	0x01
	.zero		1


	//----- nvinfo : EIATTR_MERCURY_ISA_VERSION
	.align		4
        /*00a4*/ 	.byte	0x03, 0x5f
        /*00a6*/ 	.short	0x0101


	//----- nvinfo : EIATTR_COOP_GROUP_MASK_REGIDS
	.align		4
        /*00a8*/ 	.byte	0x04, 0x29
        /*00aa*/ 	.short	(.L_111 - .L_110)


	//   ....[0]....
.L_110:
        /*00ac*/ 	.word	0xffffffff


	//   ....[1]....
        /*00b0*/ 	.word	0xffffffff


	//   ....[2]....
        /*00b4*/ 	.word	0xffffffff


	//   ....[3]....
        /*00b8*/ 	.word	0xffffffff


	//   ....[4]....
        /*00bc*/ 	.word	0xffffffff


	//   ....[5]....
        /*00c0*/ 	.word	0x0500000a


	//   ....[6]....
        /*00c4*/ 	.word	0x0500000a


	//   ....[7]....
        /*00c8*/ 	.word	0x0500000a


	//   ....[8]....
        /*00cc*/ 	.word	0x0500000a


	//   ....[9]....
        /*00d0*/ 	.word	0x0500000a


	//----- nvinfo : EIATTR_COOP_GROUP_INSTR_OFFSETS
	.align		4
.L_111:
        /*00d4*/ 	.byte	0x04, 0x28
        /*00d6*/ 	.short	(.L_113 - .L_112)


	//   ....[0]....
.L_112:
        /*00d8*/ 	.word	0x00000a70


	//   ....[1]....
        /*00dc*/ 	.word	0x00000a90


	//   ....[2]....
        /*00e0*/ 	.word	0x00000ab0


	//   ....[3]....
        /*00e4*/ 	.word	0x00000ad0


	//   ....[4]....
        /*00e8*/ 	.word	0x00000af0


	//   ....[5]....
        /*00ec*/ 	.word	0x00000d00


	//   ....[6]....
        /*00f0*/ 	.word	0x00000d70


	//   ....[7]....
        /*00f4*/ 	.word	0x00000de0


	//   ....[8]....
        /*00f8*/ 	.word	0x00000e50


	//   ....[9]....
        /*00fc*/ 	.word	0x00000ec0


	//----- nvinfo : EIATTR_EXIT_INSTR_OFFSETS
	.align		4
.L_113:
        /*0100*/ 	.byte	0x04, 0x1c
        /*0102*/ 	.short	(.L_115 - .L_114)


	//   ....[0]....
.L_114:
        /*0104*/ 	.word	0x00000b40


	//   ....[1]....
        /*0108*/ 	.word	0x00000c20


	//   ....[2]....
        /*010c*/ 	.word	0x00000cb0


	//----- nvinfo : EIATTR_CRS_STACK_SIZE
	.align		4
.L_115:
        /*0110*/ 	.byte	0x04, 0x1e
        /*0112*/ 	.short	(.L_117 - .L_116)
.L_116:
        /*0114*/ 	.word	0x00000000


	//----- nvinfo : EIATTR_CBANK_PARAM_SIZE
	.align		4
.L_117:
        /*0118*/ 	.byte	0x03, 0x19
        /*011a*/ 	.short	0x0c7c


	//----- nvinfo : EIATTR_PARAM_CBANK
	.align		4
        /*011c*/ 	.byte	0x04, 0x0a
        /*011e*/ 	.short	(.L_119 - .L_118)
	.align		4
.L_118:
        /*0120*/ 	.word	index@(.nv.constant0._Z25multi_tensor_apply_kernelI18TensorListMetadataILi2EE18L2NormScaleFunctorIN3c104HalfEfEJPfS6_fbiEEvlPViT_T0_DpT1_)
        /*0124*/ 	.short	0x0210
        /*0126*/ 	.short	0x0c7c


	//----- nvinfo : EIATTR_SW_WAR
	.align		4
.L_119:
        /*0128*/ 	.byte	0x04, 0x36
        /*012a*/ 	.short	(.L_121 - .L_120)
.L_120:
        /*012c*/ 	.word	0x00000008
.L_121:


//--------------------- .nv.info._Z25multi_tensor_apply_kernelI18TensorListMetadataILi2EE18L2NormScaleFunctorIfN3c104HalfEEJPfS6_fbiEEvlPViT_T0_DpT1_ --------------------------
	.section	.nv.info._Z25multi_tensor_apply_kernelI18TensorListMetadataILi2EE18L2NormScaleFunctorIfN3c104HalfEEJPfS6_fbiEEvlPViT_T0_DpT1_,"",@"SHT_CUDA_INFO"
	.sectionflags	@""
	.align	4


	//----- nvinfo : EIATTR_CUDA_API_VERSION
	.align		4
        /*0000*/ 	.byte	0x04, 0x37
        /*0002*/ 	.short	(.L_123 - .L_122)
.L_122:
        /*0004*/ 	.word	0x00000082


	//----- nvinfo : EIATTR_KPARAM_INFO
	.align		4
.L_123:
        /*0008*/ 	.byte	0x04, 0x17
        /*000a*/ 	.short	(.L_125 - .L_124)
.L_124:
        /*000c*/ 	.word	0x00000000
        /*0010*/ 	.short	0x0008
        /*0012*/ 	.short	0x0c78
        /*0014*/ 	.byte	0x00, 0xf0, 0x11, 0x00


	//----- nvinfo : EIATTR_KPARAM_INFO
	.align		4
.L_125:
        /*0018*/ 	.byte	0x04, 0x17
        /*001a*/ 	.short	(.L_127 - .L_126)
.L_126:
        /*001c*/ 	.word	0x00000000
        /*0020*/ 	.short	0x0007
        /*0022*/ 	.short	0x0c74
        /*0024*/ 	.byte	0x00, 0xf0, 0x05, 0x00


	//----- nvinfo : EIATTR_KPARAM_INFO
	.align		4
.L_127:
        /*0028*/ 	.byte	0x04, 0x17
        /*002a*/ 	.short	(.L_129 - .L_128)
.L_128:
        /*002c*/ 	.word	0x00000000
        /*0030*/ 	.short	0x0006
        /*0032*/ 	.short	0x0c70
        /*0034*/ 	.byte	0x00, 0xf0, 0x11, 0x00


	//----- nvinfo : EIATTR_KPARAM_INFO
	.align		4
.L_129:
        /*0038*/ 	.byte	0x04, 0x17
        /*003a*/ 	.short	(.L_131 - .L_130)
.L_130:
        /*003c*/ 	.word	0x00000000
        /*0040*/ 	.short	0x0005
        /*0042*/ 	.short	0x0c68
        /*0044*/ 	.byte	0x00, 0xf0, 0x21, 0x00


	//----- nvinfo : EIATTR_KPARAM_INFO
	.align		4
.L_131:
        /*0048*/ 	.byte	0x04, 0x17
        /*004a*/ 	.short	(.L_133 - .L_132)
.L_132:
        /*004c*/ 	.word	0x00000000
        /*0050*/ 	.short	0x0004
        /*0052*/ 	.short	0x0c60
        /*0054*/ 	.byte	0x00, 0xf0, 0x21, 0x00


	//----- nvinfo : EIATTR_KPARAM_INFO
	.align		4
.L_133:
        /*0058*/ 	.byte	0x04, 0x17
        /*005a*/ 	.short	(.L_135 - .L_134)
.L_134:
        /*005c*/ 	.word	0x00000000
        /*0060*/ 	.short	0x0003
        /*0062*/ 	.short	0x0c58
        /*0064*/ 	.byte	0x00, 0xf0, 0x05, 0x00


	//----- nvinfo : EIATTR_KPARAM_INFO
	.align		4
.L_135:
        /*0068*/ 	.byte	0x04, 0x17
        /*006a*/ 	.short	(.L_137 - .L_136)
.L_136:
        /*006c*/ 	.word	0x00000000
        /*0070*/ 	.short	0x0002
        /*0072*/ 	.short	0x0010
        /*0074*/ 	.byte	0x00, 0xf0, 0x21, 0x31


	//----- nvinfo : EIATTR_KPARAM_INFO
	.align		4
.L_137:
        /*0078*/ 	.byte	0x04, 0x17
        /*007a*/ 	.short	(.L_139 - .L_138)
.L_138:
        /*007c*/ 	.word	0x00000000
        /*0080*/ 	.short	0x0001
        /*0082*/ 	.short	0x0008
        /*0084*/ 	.byte	0x00, 0xf0, 0x21, 0x00


	//----- nvinfo : EIATTR_KPARAM_INFO
	.align		4
.L_139:
        /*0088*/ 	.byte	0x04, 0x17
        /*008a*/ 	.short	(.L_141 - .L_140)
.L_140:
        /*008c*/ 	.word	0x00000000
        /*0090*/ 	.short	0x0000
        /*0092*/ 	.short	0x0000
        /*0094*/ 	.byte	0x00, 0xf0, 0x21, 0x00


	//----- nvinfo : EIATTR_SPARSE_MMA_MASK
	.align		4
.L_141:
        /*0098*/ 	.byte	0x03, 0x50
        /*009a*/ 	.short	0x0000


	//----- nvinfo : EIATTR_MAXREG_COUNT
	.align		4
        /*009c*/ 	.byte	0x03, 0x1b
        /*009e*/ 	.short	0x00ff


	//----- nvinfo : EIATTR_NUM_BARRIERS
	.align		4
        /*00a0*/ 	.byte	0x02, 0x4c
        /*00a2*/ 	.byte	0x01
	.zero		1


	//----- nvinfo : EIATTR_MERCURY_ISA_VERSION
	.align		4
        /*00a4*/ 	.byte	0x03, 0x5f
        /*00a6*/ 	.short	0x0101


	//----- nvinfo : EIATTR_COOP_GROUP_MASK_REGIDS
	.align		4
        /*00a8*/ 	.byte	0x04, 0x29
        /*00aa*/ 	.short	(.L_143 - .L_142)


	//   ....[0]....
.L_142:
        /*00ac*/ 	.word	0xffffffff


	//   ....[1]....
        /*00b0*/ 	.word	0xffffffff


	//   ....[2]....
        /*00b4*/ 	.word	0xffffffff


	//   ....[3]....
        /*00b8*/ 	.word	0xffffffff


	//   ....[4]....
        /*00bc*/ 	.word	0xffffffff


	//   ....[5]....
        /*00c0*/ 	.word	0x0500000b


	//   ....[6]....
        /*00c4*/ 	.word	0x0500000b


	//   ....[7]....
        /*00c8*/ 	.word	0x0500000b


	//   ....[8]....
        /*00cc*/ 	.word	0x0500000b


	//   ....[9]....
        /*00d0*/ 	.word	0x0500000b


	//----- nvinfo : EIATTR_COOP_GROUP_INSTR_OFFSETS
	.align		4
.L_143:
        /*00d4*/ 	.byte	0x04, 0x28
        /*00d6*/ 	.short	(.L_145 - .L_144)


	//   ....[0]....
.L_144:
        /*00d8*/ 	.word	0x00000aa0


	//   ....[1]....
        /*00dc*/ 	.word	0x00000ac0


	//   ....[2]....
        /*00e0*/ 	.word	0x00000ae0


	//   ....[3]....
        /*00e4*/ 	.word	0x00000b00


	//   ....[4]....
        /*00e8*/ 	.word	0x00000b20


	//   ....[5]....
        /*00ec*/ 	.word	0x00000d20


	//   ....[6]....
        /*00f0*/ 	.word	0x00000d90


	//   ....[7]....
        /*00f4*/ 	.word	0x00000e00


	//   ....[8]....
        /*00f8*/ 	.word	0x00000e70


	//   ....[9]....
        /*00fc*/ 	.word	0x00000ee0


	//----- nvinfo : EIATTR_EXIT_INSTR_OFFSETS
	.align		4
.L_145:
        /*0100*/ 	.byte	0x04, 0x1c
        /*0102*/ 	.short	(.L_147 - .L_146)


	//   ....[0]....
.L_146:
        /*0104*/ 	.word	0x00000b70


	//   ....[1]....
        /*0108*/ 	.word	0x00000c50


	//   ....[2]....
        /*010c*/ 	.word	0x00000cd0


	//----- nvinfo : EIATTR_CRS_STACK_SIZE
	.align		4
.L_147:
        /*0110*/ 	.byte	0x04, 0x1e
        /*0112*/ 	.short	(.L_149 - .L_148)
.L_148:
        /*0114*/ 	.word	0x00000000


	//----- nvinfo : EIATTR_CBANK_PARAM_SIZE
	.align		4
.L_149:
        /*0118*/ 	.byte	0x03, 0x19
        /*011a*/ 	.short	0x0c7c


	//----- nvinfo : EIATTR_PARAM_CBANK
	.align		4
        /*011c*/ 	.byte	0x04, 0x0a
        /*011e*/ 	.short	(.L_151 - .L_150)
	.align		4
.L_150:
        /*0120*/ 	.word	index@(.nv.constant0._Z25multi_tensor_apply_kernelI18TensorListMetadataILi2EE18L2NormScaleFunctorIfN3c104HalfEEJPfS6_fbiEEvlPViT_T0_DpT1_)
        /*0124*/ 	.short	0x0210
        /*0126*/ 	.short	0x0c7c


	//----- nvinfo : EIATTR_SW_WAR
	.align		4
.L_151:
        /*0128*/ 	.byte	0x04, 0x36
        /*012a*/ 	.short	(.L_153 - .L_152)
.L_152:
        /*012c*/ 	.word	0x00000008
.L_153:


//--------------------- .nv.info._Z25multi_tensor_apply_kernelI18TensorListMetadataILi2EE18L2NormScaleFunctorIffEJPfS4_fbiEEvlPViT_T0_DpT1_ --------------------------
	.section	.nv.info._Z25multi_tensor_apply_kernelI18TensorListMetadataILi2EE18L2NormScaleFunctorIffEJPfS4_fbiEEvlPViT_T0_DpT1_,"",@"SHT_CUDA_INFO"
	.sectionflags	@""
	.align	4


	//----- nvinfo : EIATTR_CUDA_API_VERSION
	.align		4
        /*0000*/ 	.byte	0x04, 0x37
        /*0002*/ 	.short	(.L_155 - .L_154)
.L_154:
        /*0004*/ 	.word	0x00000082


	//----- nvinfo : EIATTR_KPARAM_INFO
	.align		4
.L_155:
        /*0008*/ 	.byte	0x04, 0x17
        /*000a*/ 	.short	(.L_157 - .L_156)
.L_156:
        /*000c*/ 	.word	0x00000000
        /*0010*/ 	.short	0x0008
        /*0012*/ 	.short	0x0c78
        /*0014*/ 	.byte	0x00, 0xf0, 0x11, 0x00


	//----- nvinfo : EIATTR_KPARAM_INFO
	.align		4
.L_157:
        /*0018*/ 	.byte	0x04, 0x17
        /*001a*/ 	.short	(.L_159 - .L_158)
.L_158:
        /*001c*/ 	.word	0x00000000
        /*0020*/ 	.short	0x0007
        /*0022*/ 	.short	0x0c74
        /*0024*/ 	.byte	0x00, 0xf0, 0x05, 0x00


	//----- nvinfo : EIATTR_KPARAM_INFO
	.align		4
.L_159:
        /*0028*/ 	.byte	0x04, 0x17
        /*002a*/ 	.short	(.L_161 - .L_160)
.L_160:
        /*002c*/ 	.word	0x00000000
        /*0030*/ 	.short	0x0006
        /*0032*/ 	.short	0x0c70
        /*0034*/ 	.byte	0x00, 0xf0, 0x11, 0x00


	//----- nvinfo : EIATTR_KPARAM_INFO
	.align		4
.L_161:
        /*0038*/ 	.byte	0x04, 0x17
        /*003a*/ 	.short	(.L_163 - .L_162)
.L_162:
        /*003c*/ 	.word	0x00000000
        /*0040*/ 	.short	0x0005
        /*0042*/ 	.short	0x0c68
        /*0044*/ 	.byte	0x00, 0xf0, 0x21, 0x00


	//----- nvinfo : EIATTR_KPARAM_INFO
	.align		4
.L_163:
        /*0048*/ 	.byte	0x04, 0x17
        /*004a*/ 	.short	(.L_165 - .L_164)
.L_164:
        /*004c*/ 	.word	0x00000000
        /*0050*/ 	.short	0x0004
        /*0052*/ 	.short	0x0c60
        /*0054*/ 	.byte	0x00, 0xf0, 0x21, 0x00


	//----- nvinfo : EIATTR_KPARAM_INFO
	.align		4
.L_165:
        /*0058*/ 	.byte	0x04, 0x17
        /*005a*/ 	.short	(.L_167 - .L_166)
.L_166:
        /*005c*/ 	.word	0x00000000
        /*0060*/ 	.short	0x0003
        /*0062*/ 	.short	0x0c58
        /*0064*/ 	.byte	0x00, 0xf0, 0x05, 0x00


	//----- nvinfo : EIATTR_KPARAM_INFO
	.align		4
.L_167:
        /*0068*/ 	.byte	0x04, 0x17
        /*006a*/ 	.short	(.L_169 - .L_168)
.L_168:
        /*006c*/ 	.word	0x00000000
        /*0070*/ 	.short	0x0002
        /*0072*/ 	.short	0x0010
        /*0074*/ 	.byte	0x00, 0xf0, 0x21, 0x31


	//----- nvinfo : EIATTR_KPARAM_INFO
	.align		4
.L_169:
        /*0078*/ 	.byte	0x04, 0x17
        /*007a*/ 	.short	(.L_171 - .L_170)
.L_170:
        /*007c*/ 	.word	0x00000000
        /*0080*/ 	.short	0x0001
        /*0082*/ 	.short	0x0008
        /*0084*/ 	.byte	0x00, 0xf0, 0x21, 0x00


	//----- nvinfo : EIATTR_KPARAM_INFO
	.align		4
.L_171:
        /*0088*/ 	.byte	0x04, 0x17
        /*008a*/ 	.short	(.L_173 - .L_172)
.L_172:
        /*008c*/ 	.word	0x00000000
        /*0090*/ 	.short	0x0000
        /*0092*/ 	.short	0x0000
        /*0094*/ 	.byte	0x00, 0xf0, 0x21, 0x00


	//----- nvinfo : EIATTR_SPARSE_MMA_MASK
	.align		4
.L_173:
        /*0098*/ 	.byte	0x03, 0x50
        /*009a*/ 	.short	0x0000


	//----- nvinfo : EIATTR_MAXREG_COUNT
	.align		4
        /*009c*/ 	.byte	0x03, 0x1b
        /*009e*/ 	.short	0x00ff


	//----- nvinfo : EIATTR_NUM_BARRIERS
	.align		4
        /*00a0*/ 	.byte	0x02, 0x4c
        /*00a2*/ 	.byte	0x01
	.zero		1


	//----- nvinfo : EIATTR_MERCURY_ISA_VERSION
	.align		4
        /*00a4*/ 	.byte	0x03, 0x5f
        /*00a6*/ 	.short	0x0101


	//----- nvinfo : EIATTR_COOP_GROUP_MASK_REGIDS
	.align		4
        /*00a8*/ 	.byte	0x04, 0x29
        /*00aa*/ 	.short	(.L_175 - .L_174)


	//   ....[0]....
.L_174:
        /*00ac*/ 	.word	0xffffffff


	//   ....[1]....
        /*00b0*/ 	.word	0xffffffff


	//   ....[2]....
        /*00b4*/ 	.word	0xffffffff


	//   ....[3]....
        /*00b8*/ 	.word	0xffffffff


	//   ....[4]....
        /*00bc*/ 	.word	0xffffffff


	//   ....[5]....
        /*00c0*/ 	.word	0x0500000a


	//   ....[6]....
        /*00c4*/ 	.word	0x0500000a


	//   ....[7]....
        /*00c8*/ 	.word	0x0500000a


	//   ....[8]....
        /*00cc*/ 	.word	0x0500000a


	//   ....[9]....
        /*00d0*/ 	.word	0x0500000a


	//----- nvinfo : EIATTR_COOP_GROUP_INSTR_OFFSETS
	.align		4
.L_175:
        /*00d4*/ 	.byte	0x04, 0x28
        /*00d6*/ 	.short	(.L_177 - .L_176)


	//   ....[0]....
.L_176:
        /*00d8*/ 	.word	0x000009d0


	//   ....[1]....
        /*00dc*/ 	.word	0x000009f0


	//   ....[2]....
        /*00e0*/ 	.word	0x00000a10


	//   ....[3]....
        /*00e4*/ 	.word	0x00000a30


	//   ....[4]....
        /*00e8*/ 	.word	0x00000a50


	//   ....[5]....
        /*00ec*/ 	.word	0x00000c60


	//   ....[6]....
        /*00f0*/ 	.word	0x00000cd0


	//   ....[7]....
        /*00f4*/ 	.word	0x00000d40


	//   ....[8]....
        /*00f8*/ 	.word	0x00000db0


	//   ....[9]....
        /*00fc*/ 	.word	0x00000e20


	//----- nvinfo : EIATTR_EXIT_INSTR_OFFSETS
	.align		4
.L_177:
        /*0100*/ 	.byte	0x04, 0x1c
        /*0102*/ 	.short	(.L_179 - .L_178)


	//   ....[0]....
.L_178:
        /*0104*/ 	.word	0x00000aa0


	//   ....[1]....
        /*0108*/ 	.word	0x00000b80


	//   ....[2]....
        /*010c*/ 	.word	0x00000c10


	//----- nvinfo : EIATTR_CRS_STACK_SIZE
	.align		4
.L_179:
        /*0110*/ 	.byte	0x04, 0x1e
        /*0112*/ 	.short	(.L_181 - .L_180)
.L_180:
        /*0114*/ 	.word	0x00000000


	//----- nvinfo : EIATTR_CBANK_PARAM_SIZE
	.align		4
.L_181:
        /*0118*/ 	.byte	0x03, 0x19
        /*011a*/ 	.short	0x0c7c


	//----- nvinfo : EIATTR_PARAM_CBANK
	.align		4
        /*011c*/ 	.byte	0x04, 0x0a
        /*011e*/ 	.short	(.L_183 - .L_182)
	.align		4
.L_182:
        /*0120*/ 	.word	index@(.nv.constant0._Z25multi_tensor_apply_kernelI18TensorListMetadataILi2EE18L2NormScaleFunctorIffEJPfS4_fbiEEvlPViT_T0_DpT1_)
        /*0124*/ 	.short	0x0210
        /*0126*/ 	.short	0x0c7c


	//----- nvinfo : EIATTR_SW_WAR
	.align		4
.L_183:
        /*0128*/ 	.byte	0x04, 0x36
        /*012a*/ 	.short	(.L_185 - .L_184)
.L_184:
        /*012c*/ 	.word	0x00000008
.L_185:


//--------------------- .nv.info._Z10cleanup_v3PfS_S_S_bi --------------------------
	.section	.nv.info._Z10cleanup_v3PfS_S_S_bi,"",@"SHT_CUDA_INFO"
	.sectionflags	@""
	.align	4


	//----- nvinfo : EIATTR_CUDA_API_VERSION
	.align		4
        /*0000*/ 	.byte	0x04, 0x37
        /*0002*/ 	.short	(.L_187 - .L_186)
.L_186:
        /*0004*/ 	.word	0x00000082


	//----- nvinfo : EIATTR_KPARAM_INFO
	.align		4
.L_187:
        /*0008*/ 	.byte	0x04, 0x17
        /*000a*/ 	.short	(.L_189 - .L_188)
.L_188:
        /*000c*/ 	.word	0x00000000
        /*0010*/ 	.short	0x0005
        /*0012*/ 	.short	0x0024
        /*0014*/ 	.byte	0x00, 0xf0, 0x11, 0x00


	//----- nvinfo : EIATTR_KPARAM_INFO
	.align		4
.L_189:
        /*0018*/ 	.byte	0x04, 0x17
        /*001a*/ 	.short	(.L_191 - .L_190)
.L_190:
        /*001c*/ 	.word	0x00000000
        /*0020*/ 	.short	0x0004
        /*0022*/ 	.short	0x0020
        /*0024*/ 	.byte	0x00, 0xf0, 0x05, 0x00


	//----- nvinfo : EIATTR_KPARAM_INFO
	.align		4
.L_191:
        /*0028*/ 	.byte	0x04, 0x17
        /*002a*/ 	.short	(.L_193 - .L_192)
.L_192:
        /*002c*/ 	.word	0x00000000
        /*0030*/ 	.short	0x0003
        /*0032*/ 	.short	0x0018
        /*0034*/ 	.byte	0x00, 0xf0, 0x21, 0x00


	//----- nvinfo : EIATTR_KPARAM_INFO
	.align		4
.L_193:
        /*0038*/ 	.byte	0x04, 0x17
        /*003a*/ 	.short	(.L_195 - .L_194)
.L_194:
        /*003c*/ 	.word	0x00000000
        /*0040*/ 	.short	0x0002
        /*0042*/ 	.short	0x0010
        /*0044*/ 	.byte	0x00, 0xf0, 0x21, 0x00


	//----- nvinfo : EIATTR_KPARAM_INFO
	.align		4
.L_195:
        /*0048*/ 	.byte	0x04, 0x17
        /*004a*/ 	.short	(.L_197 - .L_196)
.L_196:
        /*004c*/ 	.word	0x00000000
        /*0050*/ 	.short	0x0001
        /*0052*/ 	.short	0x0008
        /*0054*/ 	.byte	0x00, 0xf0, 0x21, 0x00


	//----- nvinfo : EIATTR_KPARAM_INFO
	.align		4
.L_197:
        /*0058*/ 	.byte	0x04, 0x17
        /*005a*/ 	.short	(.L_199 - .L_198)
.L_198:
        /*005c*/ 	.word	0x00000000
        /*0060*/ 	.short	0x0000
        /*0062*/ 	.short	0x0000
        /*0064*/ 	.byte	0x00, 0xf0, 0x21, 0x00


	//----- nvinfo : EIATTR_SPARSE_MMA_MASK
	.align		4
.L_199:
        /*0068*/ 	.byte	0x03, 0x50
        /*006a*/ 	.short	0x0000


	//----- nvinfo : EIATTR_MAXREG_COUNT
	.align		4
        /*006c*/ 	.byte	0x03, 0x1b
        /*006e*/ 	.short	0x00ff


	//----- nvinfo : EIATTR_NUM_BARRIERS
	.align		4
        /*0070*/ 	.byte	0x02, 0x4c
        /*0072*/ 	.byte	0x01
	.zero		1


	//----- nvinfo : EIATTR_MERCURY_ISA_VERSION
	.align		4
        /*0074*/ 	.byte	0x03, 0x5f
        /*0076*/ 	.short	0x0101


	//----- nvinfo : EIATTR_COOP_GROUP_MASK_REGIDS
	.align		4
        /*0078*/ 	.byte	0x04, 0x29
        /*007a*/ 	.short	(.L_201 - .L_200)


	//   ....[0]....
.L_200:
        /*007c*/ 	.word	0xffffffff


	//   ....[1]....
        /*0080*/ 	.word	0xffffffff


	//   ....[2]....
        /*0084*/ 	.word	0xffffffff


	//   ....[3]....
        /*0088*/ 	.word	0xffffffff


	//   ....[4]....
        /*008c*/ 	.word	0xffffffff


	//   ....[5]....
        /*0090*/ 	.word	0xffffffff


	//   ....[6]....
        /*0094*/ 	.word	0xffffffff


	//   ....[7]....
        /*0098*/ 	.word	0xffffffff


	//   ....[8]....
        /*009c*/ 	.word	0xffffffff


	//   ....[9]....
        /*00a0*/ 	.word	0xffffffff


	//   ....[10]....
        /*00a4*/ 	.word	0x05000009


	//   ....[11]....
        /*00a8*/ 	.word	0x05000009


	//   ....[12]....
        /*00ac*/ 	.word	0x05000009


	//   ....[13]....
        /*00b0*/ 	.word	0x05000009


	//   ....[14]....
        /*00b4*/ 	.word	0x05000009


	//   ....[15]....
        /*00b8*/ 	.word	0x05000009


	//   ....[16]....
        /*00bc*/ 	.word	0x05000009


	//   ....[17]....
        /*00c0*/ 	.word	0x05000009


	//   ....[18]....
        /*00c4*/ 	.word	0x05000009


	//   ....[19]....
        /*00c8*/ 	.word	0x05000009


	//----- nvinfo : EIATTR_COOP_GROUP_INSTR_OFFSETS
	.align		4
.L_201:
        /*00cc*/ 	.byte	0x04, 0x28
        /*00ce*/ 	.short	(.L_203 - .L_202)


	//   ....[0]....
.L_202:
        /*00d0*/ 	.word	0x000002b0


	//   ....[1]....
        /*00d4*/ 	.word	0x000002d0


	//   ....[2]....
        /*00d8*/ 	.word	0x000002f0


	//   ....[3]....
        /*00dc*/ 	.word	0x00000310


	//   ....[4]....
        /*00e0*/ 	.word	0x00000330


	//   ....[5]....
        /*00e4*/ 	.word	0x00000740


	//   ....[6]....
        /*00e8*/ 	.word	0x00000760


	//   ....[7]....
        /*00ec*/ 	.word	0x00000780


	//   ....[8]....
        /*00f0*/ 	.word	0x000007a0


	//   ....[9]....
        /*00f4*/ 	.word	0x000007c0


	//   ....[10]....
        /*00f8*/ 	.word	0x000008c0


	//   ....[11]....
        /*00fc*/ 	.word	0x00000930


	//   ....[12]....
        /*0100*/ 	.word	0x000009a0


	//   ....[13]....
        /*0104*/ 	.word	0x00000a10


	//   ....[14]....
        /*0108*/ 	.word	0x00000a80


	//   ....[15]....
        /*010c*/ 	.word	0x00000b10


	//   ....[16]....
        /*0110*/ 	.word	0x00000b80


	//   ....[17]....
        /*0114*/ 	.word	0x00000bf0


	//   ....[18]....
        /*0118*/ 	.word	0x00000c60


	//   ....[19]....
        /*011c*/ 	.word	0x00000cd0


	//----- nvinfo : EIATTR_EXIT_INSTR_OFFSETS
	.align		4
.L_203:
        /*0120*/ 	.byte	0x04, 0x1c
        /*0122*/ 	.short	(.L_205 - .L_204)


	//   ....[0]....
.L_204:
        /*0124*/ 	.word	0x000003e0


	//   ....[1]....
        /*0128*/ 	.word	0x00000810


	//   ....[2]....
        /*012c*/ 	.word	0x00000860


	//----- nvinfo : EIATTR_CRS_STACK_SIZE
	.align		4
.L_205:
        /*0130*/ 	.byte	0x04, 0x1e
        /*0132*/ 	.short	(.L_207 - .L_206)
.L_206:
        /*0134*/ 	.word	0x00000000


	//----- nvinfo : EIATTR_CBANK_PARAM_SIZE
	.align		4
.L_207:
        /*0138*/ 	.byte	0x03, 0x19
        /*013a*/ 	.short	0x0028


	//----- nvinfo : EIATTR_PARAM_CBANK
	.align		4
        /*013c*/ 	.byte	0x04, 0x0a
        /*013e*/ 	.short	(.L_209 - .L_208)
	.align		4
.L_208:
        /*0140*/ 	.word	index@(.nv.constant0._Z10cleanup_v3PfS_S_S_bi)
        /*0144*/ 	.short	0x0210
        /*0146*/ 	.short	0x0028


	//----- nvinfo : EIATTR_SW_WAR
	.align		4
.L_209:
        /*0148*/ 	.byte	0x04, 0x36
        /*014a*/ 	.short	(.L_211 - .L_210)
.L_210:
        /*014c*/ 	.word	0x00000008
.L_211:


//--------------------- .nv.callgraph             --------------------------
	.section	.nv.callgraph,"",@"SHT_CUDA_CALLGRAPH"
	.align	4
	.sectionentsize	8
	.align		4
        /*0000*/ 	.word	0x00000000
	.align		4
        /*0004*/ 	.word	0xffffffff
	.align		4
        /*0008*/ 	.word	0x00000000
	.align		4
        /*000c*/ 	.word	0xfffffffe
	.align		4
        /*0010*/ 	.word	0x00000000
	.align		4
        /*0014*/ 	.word	0xfffffffd
	.align		4
        /*0018*/ 	.word	0x00000000
	.align		4
        /*001c*/ 	.word	0xfffffffc


//--------------------- .nv.constant4             --------------------------
	.section	.nv.constant4,"a",@progbits
	.align	8
	.align		8
.nv.constant4:
        /*0000*/ 	.dword	_ZN66_INTERNAL_d578279a_35_multi_tensor_l2norm_scale_kernel_cu_018dad974cuda3std3__45__cpo5beginE
	.align		8
        /*0008*/ 	.dword	_ZN66_INTERNAL_d578279a_35_multi_tensor_l2norm_scale_kernel_cu_018dad974cuda3std3__45__cpo3endE
	.align		8
        /*0010*/ 	.dword	_ZN66_INTERNAL_d578279a_35_multi_tensor_l2norm_scale_kernel_cu_018dad974cuda3std3__45__cpo6cbeginE
	.align		8
        /*0018*/ 	.dword	_ZN66_INTERNAL_d578279a_35_multi_tensor_l2norm_scale_kernel_cu_018dad974cuda3std3__45__cpo4cendE
	.align		8
        /*0020*/ 	.dword	_ZN66_INTERNAL_d578279a_35_multi_tensor_l2norm_scale_kernel_cu_018dad974cuda3std3__45__cpo6rbeginE
	.align		8
        /*0028*/ 	.dword	_ZN66_INTERNAL_d578279a_35_multi_tensor_l2norm_scale_kernel_cu_018dad974cuda3std3__45__cpo4rendE
	.align		8
        /*0030*/ 	.dword	_ZN66_INTERNAL_d578279a_35_multi_tensor_l2norm_scale_kernel_cu_018dad974cuda3std3__45__cpo7crbeginE
	.align		8
        /*0038*/ 	.dword	_ZN66_INTERNAL_d578279a_35_multi_tensor_l2norm_scale_kernel_cu_018dad974cuda3std3__45__cpo5crendE
	.align		8
        /*0040*/ 	.dword	_ZN66_INTERNAL_d578279a_35_multi_tensor_l2norm_scale_kernel_cu_018dad974cuda3std3__468_GLOBAL__N__d578279a_35_multi_tensor_l2norm_scale_kernel_cu_018dad976ignoreE
	.align		8
        /*0048*/ 	.dword	_ZN66_INTERNAL_d578279a_35_multi_tensor_l2norm_scale_kernel_cu_018dad974cuda3std3__419piecewise_constructE
	.align		8
        /*0050*/ 	.dword	_ZN66_INTERNAL_d578279a_35_multi_tensor_l2norm_scale_kernel_cu_018dad974cuda3std3__48in_placeE
	.align		8
        /*0058*/ 	.dword	_ZN66_INTERNAL_d578279a_35_multi_tensor_l2norm_scale_kernel_cu_018dad974cuda3std3__420unreachable_sentinelE
	.align		8
        /*0060*/ 	.dword	_ZN66_INTERNAL_d578279a_35_multi_tensor_l2norm_scale_kernel_cu_018dad974cuda3std6ranges3__45__cpo4swapE
	.align		8
        /*0068*/ 	.dword	_ZN66_INTERNAL_d578279a_35_multi_tensor_l2norm_scale_kernel_cu_018dad974cuda3std6ranges3__45__cpo9iter_moveE
	.align		8
        /*0070*/ 	.dword	_ZN66_INTERNAL_d578279a_35_multi_tensor_l2norm_scale_kernel_cu_018dad974cuda3std6ranges3__45__cpo5beginE
	.align		8
        /*0078*/ 	.dword	_ZN66_INTERNAL_d578279a_35_multi_tensor_l2norm_scale_kernel_cu_018dad974cuda3std6ranges3__45__cpo3endE
	.align		8
        /*0080*/ 	.dword	_ZN66_INTERNAL_d578279a_35_multi_tensor_l2norm_scale_kernel_cu_018dad974cuda3std6ranges3__45__cpo6cbeginE
	.align		8
        /*0088*/ 	.dword	_ZN66_INTERNAL_d578279a_35_multi_tensor_l2norm_scale_kernel_cu_018dad974cuda3std6ranges3__45__cpo4cendE
	.align		8
        /*0090*/ 	.dword	_ZN66_INTERNAL_d578279a_35_multi_tensor_l2norm_scale_kernel_cu_018dad974cuda3std6ranges3__45__cpo7advanceE
	.align		8
        /*0098*/ 	.dword	_ZN66_INTERNAL_d578279a_35_multi_tensor_l2norm_scale_kernel_cu_018dad974cuda3std6ranges3__45__cpo9iter_swapE
	.align		8
        /*00a0*/ 	.dword	_ZN66_INTERNAL_d578279a_35_multi_tensor_l2norm_scale_kernel_cu_018dad974cuda3std6ranges3__45__cpo4nextE
	.align		8
        /*00a8*/ 	.dword	_ZN66_INTERNAL_d578279a_35_multi_tensor_l2norm_scale_kernel_cu_018dad974cuda3std6ranges3__45__cpo4prevE
	.align		8
        /*00b0*/ 	.dword	_ZN66_INTERNAL_d578279a_35_multi_tensor_l2norm_scale_kernel_cu_018dad974cuda3std6ranges3__45__cpo4dataE
	.align		8
        /*00b8*/ 	.dword	_ZN66_INTERNAL_d578279a_35_multi_tensor_l2norm_scale_kernel_cu_018dad974cuda3std6ranges3__45__cpo5cdataE
	.align		8
        /*00c0*/ 	.dword	_ZN66_INTERNAL_d578279a_35_multi_tensor_l2norm_scale_kernel_cu_018dad974cuda3std6ranges3__45__cpo4sizeE
	.align		8
        /*00c8*/ 	.dword	_ZN66_INTERNAL_d578279a_35_multi_tensor_l2norm_scale_kernel_cu_018dad974cuda3std6ranges3__45__cpo5ssizeE
	.align		8
        /*00d0*/ 	.dword	_ZN66_INTERNAL_d578279a_35_multi_tensor_l2norm_scale_kernel_cu_018dad974cuda3std6ranges3__45__cpo8distanceE
	.align		8
        /*00d8*/ 	.dword	_ZN66_INTERNAL_d578279a_35_multi_tensor_l2norm_scale_kernel_cu_018dad976thrust23THRUST_300001_SM_900_NS6system6detail10sequential3seqE


//--------------------- .text._Z25multi_tensor_apply_kernelI18TensorListMetadataILi2EE18L2NormScaleFunctorIN3c104HalfES4_EJPfS6_fbiEEvlPViT_T0_DpT1_ --------------------------
	.section	.text._Z25multi_tensor_apply_kernelI18TensorListMetadataILi2EE18L2NormScaleFunctorIN3c104HalfES4_EJPfS6_fbiEEvlPViT_T0_DpT1_,"ax",@progbits
	.align	128
        .global         _Z25multi_tensor_apply_kernelI18TensorListMetadataILi2EE18L2NormScaleFunctorIN3c104HalfES4_EJPfS6_fbiEEvlPViT_T0_DpT1_
        .type           _Z25multi_tensor_apply_kernelI18TensorListMetadataILi2EE18L2NormScaleFunctorIN3c104HalfES4_EJPfS6_fbiEEvlPViT_T0_DpT1_,@function
        .size           _Z25multi_tensor_apply_kernelI18TensorListMetadataILi2EE18L2NormScaleFunctorIN3c104HalfES4_EJPfS6_fbiEEvlPViT_T0_DpT1_,(.L_x_93 - _Z25multi_tensor_apply_kernelI18TensorListMetadataILi2EE18L2NormScaleFunctorIN3c104HalfES4_EJPfS6_fbiEEvlPViT_T0_DpT1_)
        .other          _Z25multi_tensor_apply_kernelI18TensorListMetadataILi2EE18L2NormScaleFunctorIN3c104HalfES4_EJPfS6_fbiEEvlPViT_T0_DpT1_,@"STO_CUDA_ENTRY STV_DEFAULT"
_Z25multi_tensor_apply_kernelI18TensorListMetadataILi2EE18L2NormScaleFunctorIN3c104HalfES4_EJPfS6_fbiEEvlPViT_T0_DpT1_:
.text._Z25multi_tensor_apply_kernelI18TensorListMetadataILi2EE18L2NormScaleFunctorIN3c104HalfES4_EJPfS6_fbiEEvlPViT_T0_DpT1_:
[----:B------:R-:W-:Y:S01]  /*0000*/  LDC R1, c[0x0][0x28] ;  /* 0x00000a00ff017b82 */ /* 0x000fe20000000800 */
[----:B------:R-:W0:Y:S01]  /*0010*/  S2R R0, SR_CTAID.X ;  /* 0x0000000000007919 */ /* 0x000e220000002500 */
[----:B------:R-:W-:-:S06]  /*0020*/  HFMA2.MMA R5, -RZ, RZ, 0, 9.5367431640625e-07 ;  /* 0x00000010ff057435 */ /* 0x000fcc00000001ff */
[----:B------:R-:W1:Y:S01]  /*0030*/  LDC R9, c[0x0][0x210] ;  /* 0x00008400ff097b82 */ /* 0x000e620000000800 */
[----:B------:R-:W-:Y:S01]  /*0040*/  ULDC.64 UR6, c[0x0][0x208] ;  /* 0x0000820000067ab9 */ /* 0x000fe20000000a00 */
[----:B------:R-:W-:Y:S06]  /*0050*/  BSSY B0, `(.L_x_0) ;  /* 0x000008c000007945 */ /* 0x000fec0003800000 */
[----:B0-----:R-:W0:Y:S01]  /*0060*/  LDC.U8 R2, c[0x0][R0+0x820] ;  /* 0x0002080000027b82 */ /* 0x001e220000000000 */
[----:B------:R-:W-:-:S07]  /*0070*/  IMAD R3, R0, 0x4, R5 ;  /* 0x0000000400037824 */ /* 0x000fce00078e0205 */
[----:B------:R-:W1:Y:S01]  /*0080*/  LDC R3, c[0x0][R3+0x950] ;  /* 0x0002540003037b82 */ /* 0x000e620000000800 */
[----:B0-----:R-:W-:-:S07]  /*0090*/  LEA R5, R2, R5, 0x3 ;  /* 0x0000000502057211 */ /* 0x001fce00078e18ff */
[----:B------:R-:W0:Y:S01]  /*00a0*/  LDC R4, c[0x0][R5+0x610] ;  /* 0x0001840005047b82 */ /* 0x000e220000000800 */
[----:B-1----:R-:W-:-:S07]  /*00b0*/  IMAD R17, R3, R9, RZ ;  /* 0x0000000903117224 */ /* 0x002fce00078e02ff */
[----:B------:R-:W1:Y:S08]  /*00c0*/  LDC.64 R6, c[0x0][R5+0x210] ;  /* 0x0000840005067b82 */ /* 0x000e700000000a00 */
[----:B------:R-:W2:Y:S01]  /*00d0*/  LDC.64 R10, c[0x0][R5+0x410] ;  /* 0x00010400050a7b82 */ /* 0x000ea20000000a00 */
[----:B0-----:R-:W-:-:S05]  /*00e0*/  IMAD.IADD R4, R4, 0x1, -R17 ;  /* 0x0000000104047824 */ /* 0x001fca00078e0a11 */
[----:B------:R-:W-:Y:S01]  /*00f0*/  LOP3.LUT P0, RZ, R4, 0x3, R9, 0xc8, !PT ;  /* 0x0000000304ff7812 */ /* 0x000fe2000780c809 */
[----:B-1----:R-:W-:-:S04]  /*0100*/  IMAD.WIDE R12, R17, 0x2, R6 ;  /* 0x00000002110c7825 */ /* 0x002fc800078e0206 */
[----:B--2---:R-:W-:-:S08]  /*0110*/  IMAD.WIDE R14, R17, 0x2, R10 ;  /* 0x00000002110e7825 */ /* 0x004fd000078e020a */
[----:B------:R-:W-:Y:S05]  /*0120*/  @P0 BRA `(.L_x_1) ;  /* 0x0000000000d00947 */ /* 0x000fea0003800000 */
[----:B------:R-:W-:-:S04]  /*0130*/  SHF.L.U32 R17, R17, 0x1, RZ ;  /* 0x0000000111117819 */ /* 0x000fc800000006ff */
[----:B------:R-:W-:Y:S01]  /*0140*/  IADD3 R10, R10, R17, RZ ;  /* 0x000000110a0a7210 */ /* 0x000fe20007ffe0ff */
[----:B------:R-:W-:-:S03]  /*0150*/  IMAD.IADD R6, R6, 0x1, R17 ;  /* 0x0000000106067824 */ /* 0x000fc600078e0211 */
[----:B------:R-:W-:Y:S02]  /*0160*/  LOP3.LUT P1, RZ, R10, 0x7, RZ, 0xc0, !PT ;  /* 0x000000070aff7812 */ /* 0x000fe4000782c0ff */
[----:B------:R-:W-:-:S04]  /*0170*/  LOP3.LUT P0, RZ, R6, 0x7, RZ, 0xc0, !PT ;  /* 0x0000000706ff7812 */ /* 0x000fc8000780c0ff */
[----:B------:R-:W-:-:S13]  /*0180*/  PLOP3.LUT P0, PT, P0, P1, PT, 0xa8, 0x0 ;  /* 0x000000000000781c */ /* 0x000fda0000703570 */
[----:B------:R-:W-:Y:S05]  /*0190*/  @P0 BRA `(.L_x_1) ;  /* 0x0000000000b40947 */ /* 0x000fea0003800000 */
[----:B------:R-:W0:Y:S01]  /*01a0*/  S2R R19, SR_TID.X ;  /* 0x0000000000137919 */ /* 0x000e220000002100 */
[----:B------:R-:W-:Y:S01]  /*01b0*/  ULDC UR4, c[0x0][0xe80] ;  /* 0x0003a00000047ab9 */ /* 0x000fe20000000800 */
[----:B------:R-:W-:Y:S01]  /*01c0*/  CS2R R6, SRZ ;  /* 0x0000000000067805 */ /* 0x000fe2000001ff00 */
[----:B------:R-:W-:Y:S02]  /*01d0*/  IMAD.MOV.U32 R8, RZ, RZ, RZ ;  /* 0x000000ffff087224 */ /* 0x000fe400078e00ff */
[----:B0-----:R-:W-:-:S05]  /*01e0*/  IMAD.SHL.U32 R5, R19, 0x4, RZ ;  /* 0x0000000413057824 */ /* 0x001fca00078e00ff */
[----:B------:R-:W-:-:S04]  /*01f0*/  ISETP.GE.AND P0, PT, R5, R9, PT ;  /* 0x000000090500720c */ /* 0x000fc80003f06270 */
[----:B------:R-:W-:Y:S01]  /*0200*/  ISETP.GE.OR P0, PT, R5, R4, P0 ;  /* 0x000000040500720c */ /* 0x000fe20000706670 */
[----:B------:R-:W-:-:S12]  /*0210*/  HFMA2.MMA R5, -RZ, RZ, 0, 0 ;  /* 0x00000000ff057435 */ /* 0x000fd800000001ff */
[----:B------:R-:W-:Y:S05]  /*0220*/  @P0 BRA `(.L_x_2) ;  /* 0x0000000400b80947 */ /* 0x000fea0003800000 */
[----:B------:R-:W0:Y:S01]  /*0230*/  LDC R18, c[0x0][RZ] ;  /* 0x00000000ff127b82 */ /* 0x000e220000000800 */
[----:B------:R-:W-:Y:S01]  /*0240*/  BSSY B1, `(.L_x_3) ;  /* 0x0000021000017945 */ /* 0x000fe20003800000 */
[----:B------:R-:W-:-:S07]  /*0250*/  MOV R5, RZ ;  /* 0x000000ff00057202 */ /* 0x000fce0000000f00 */
.L_x_4:
[----:B------:R-:W-:-:S06]  /*0260*/  IMAD.WIDE R10, R19, 0x8, R12 ;  /* 0x00000008130a7825 */ /* 0x000fcc00078e020c */
[----:B------:R-:W2:Y:S02]  /*0270*/  LDG.E.64 R10, desc[UR6][R10.64] ;  /* 0x000000060a0a7981 */ /* 0x000ea4000c1e1b00 */
[--C-:B--2---:R-:W-:Y:S01]  /*0280*/  SHF.R.U64 R20, R10, 0x10, R11.reuse ;  /* 0x000000100a147819 */ /* 0x104fe2000000120b */
[----:B------:R-:W-:Y:S01]  /*0290*/  HADD2.F32 R21, -RZ, R11.H0_H0 ;  /* 0x2000000bff157230 */ /* 0x000fe20000004100 */
[----:B------:R-:W-:Y:S01]  /*02a0*/  SHF.R.U32.HI R22, RZ, 0x10, R11 ;  /* 0x00000010ff167819 */ /* 0x000fe2000001160b */
[----:B------:R-:W-:Y:S02]  /*02b0*/  HADD2.F32 R23, -RZ, R10.H0_H0 ;  /* 0x2000000aff177230 */ /* 0x000fe40000004100 */
[----:B------:R-:W-:Y:S02]  /*02c0*/  HADD2.F32 R20, -RZ, R20.H0_H0 ;  /* 0x20000014ff147230 */ /* 0x000fe40000004100 */
[----:B------:R-:W-:Y:S01]  /*02d0*/  FMUL.FTZ R16, R21, UR4 ;  /* 0x0000000415107c20 */ /* 0x000fe20008410000 */
[----:B------:R-:W-:-:S02]  /*02e0*/  HADD2.F32 R22, -RZ, R22.H0_H0 ;  /* 0x20000016ff167230 */ /* 0x000fc40000004100 */
[C---:B------:R-:W-:Y:S01]  /*02f0*/  FMUL.FTZ R24, R23.reuse, UR4 ;  /* 0x0000000417187c20 */ /* 0x040fe20008410000 */
[----:B------:R-:W-:Y:S01]  /*0300*/  FFMA.FTZ R8, R23, R23, R8 ;  /* 0x0000001717087223 */ /* 0x000fe20000010008 */
[----:B------:R-:W-:Y:S01]  /*0310*/  FMUL.FTZ R25, R20, UR4 ;  /* 0x0000000414197c20 */ /* 0x000fe20008410000 */
[----:B------:R-:W-:Y:S01]  /*0320*/  FFMA.FTZ R6, R21, R21, R6 ;  /* 0x0000001515067223 */ /* 0x000fe20000010006 */
[----:B------:R-:W-:Y:S01]  /*0330*/  FMUL.FTZ R26, R22, UR4 ;  /* 0x00000004161a7c20 */ /* 0x000fe20008410000 */
[----:B------:R-:W-:Y:S01]  /*0340*/  F2F.F16.F32 R16, R16 ;  /* 0x0000001000107304 */ /* 0x000fe20000200800 */
[----:B------:R-:W-:Y:S01]  /*0350*/  FFMA.FTZ R7, R20, R20, R7 ;  /* 0x0000001414077223 */ /* 0x000fe20000010007 */
[----:B------:R-:W-:-:S06]  /*0360*/  FFMA.FTZ R5, R22, R22, R5 ;  /* 0x0000001616057223 */ /* 0x000fcc0000010005 */
[----:B------:R-:W1:Y:S08]  /*0370*/  F2F.F16.F32 R25, R25 ;  /* 0x0000001900197304 */ /* 0x000e700000200800 */
[----:B------:R-:W2:Y:S01]  /*0380*/  F2F.F16.F32 R27, R26 ;  /* 0x0000001a001b7304 */ /* 0x000ea20000200800 */
[----:B-1----:R-:W-:-:S07]  /*0390*/  IMAD.WIDE.U32 R10, R25, 0x10000, RZ ;  /* 0x00010000190a7825 */ /* 0x002fce00078e00ff */
[----:B------:R-:W1:Y:S01]  /*03a0*/  F2F.F16.F32 R17, R24 ;  /* 0x0000001800117304 */ /* 0x000e620000200800 */
[----:B--2---:R-:W-:-:S04]  /*03b0*/  PRMT R27, R16, 0x5410, R27 ;  /* 0x00005410101b7816 */ /* 0x004fc8000000001b */
[----:B------:R-:W-:Y:S02]  /*03c0*/  LOP3.LUT R11, R27, R11, RZ, 0xfc, !PT ;  /* 0x0000000b1b0b7212 */ /* 0x000fe400078efcff */
[----:B-1----:R-:W-:Y:S01]  /*03d0*/  LOP3.LUT R10, R10, R17, RZ, 0xfc, !PT ;  /* 0x000000110a0a7212 */ /* 0x002fe200078efcff */
[----:B------:R-:W-:-:S04]  /*03e0*/  IMAD.WIDE R16, R19, 0x8, R14 ;  /* 0x0000000813107825 */ /* 0x000fc800078e020e */
[----:B0-----:R-:W-:Y:S01]  /*03f0*/  IMAD.IADD R19, R18, 0x1, R19 ;  /* 0x0000000112137824 */ /* 0x001fe200078e0213 */
[----:B------:R1:W-:Y:S04]  /*0400*/  STG.E.64 desc[UR6][R16.64], R10 ;  /* 0x0000000a10007986 */ /* 0x0003e8000c101b06 */
[----:B------:R-:W-:-:S04]  /*0410*/  SHF.L.U32 R25, R19, 0x2, RZ ;  /* 0x0000000213197819 */ /* 0x000fc800000006ff */
[C---:B------:R-:W-:Y:S02]  /*0420*/  ISETP.GE.AND P0, PT, R25.reuse, R9, PT ;  /* 0x000000091900720c */ /* 0x040fe40003f06270 */
[----:B------:R-:W-:-:S13]  /*0430*/  ISETP.LT.AND P1, PT, R25, R4, PT ;  /* 0x000000041900720c */ /* 0x000fda0003f21270 */
[----:B-1----:R-:W-:Y:S05]  /*0440*/  @!P0 BRA P1, `(.L_x_4) ;  /* 0xfffffffc00848947 */ /* 0x002fea000083ffff */
[----:B------:R-:W-:Y:S05]  /*0450*/  BSYNC B1 ;  /* 0x0000000000017941 */ /* 0x000fea0003800000 */
.L_x_3:
[----:B------:R-:W-:Y:S05]  /*0460*/  BRA `(.L_x_2) ;  /* 0x0000000400287947 */ /* 0x000fea0003800000 */
.L_x_1:
[----:B------:R-:W-:-:S04]  /*0470*/  ISETP.GT.AND P0, PT, R9, RZ, PT ;  /* 0x000000ff0900720c */ /* 0x000fc80003f04270 */
[----:B------:R-:W-:-:S13]  /*0480*/  ISETP.GT.AND P0, PT, R4, RZ, P0 ;  /* 0x000000ff0400720c */ /* 0x000fda0000704270 */
[----:B------:R-:W-:Y:S02]  /*0490*/  @!P0 MOV R5, RZ ;  /* 0x000000ff00058202 */ /* 0x000fe40000000f00 */
[----:B------:R-:W-:Y:S01]  /*04a0*/  @!P0 CS2R R6, SRZ ;  /* 0x0000000000068805 */ /* 0x000fe2000001ff00 */
[----:B------:R-:W-:Y:S01]  /*04b0*/  @!P0 IMAD.MOV.U32 R8, RZ, RZ, RZ ;  /* 0x000000ffff088224 */ /* 0x000fe200078e00ff */
[----:B------:R-:W-:Y:S06]  /*04c0*/  @!P0 BRA `(.L_x_2) ;  /* 0x0000000400108947 */ /* 0x000fec0003800000 */
[----:B------:R-:W0:Y:S01]  /*04d0*/  S2R R9, SR_TID.X ;  /* 0x0000000000097919 */ /* 0x000e220000002100 */
[----:B------:R-:W-:Y:S01]  /*04e0*/  HFMA2.MMA R8, -RZ, RZ, 0, 0 ;  /* 0x00000000ff087435 */ /* 0x000fe200000001ff */
[----:B------:R-:W-:Y:S02]  /*04f0*/  MOV R5, RZ ;  /* 0x000000ff00057202 */ /* 0x000fe40000000f00 */
[----:B------:R-:W-:Y:S01]  /*0500*/  CS2R R6, SRZ ;  /* 0x0000000000067805 */ /* 0x000fe2000001ff00 */
[----:B------:R-:W-:Y:S01]  /*0510*/  ULDC UR5, c[0x0][0x0] ;  /* 0x0000000000057ab9 */ /* 0x000fe20000000800 */
[----:B------:R-:W-:Y:S01]  /*0520*/  UMOV UR4, URZ ;  /* 0x0000003f00047c82 */ /* 0x000fe20008000000 */
[----:B------:R-:W-:-:S05]  /*0530*/  ULDC UR8, c[0x0][0xe80] ;  /* 0x0003a00000087ab9 */ /* 0x000fca0000000800 */
.L_x_5:
[----:B-1----:R-:W1:Y:S01]  /*0540*/  LDC R24, c[0x0][0x210] ;  /* 0x00008400ff187b82 */ /* 0x002e620000000800 */
[----:B0-----:R-:W-:Y:S01]  /*0550*/  VIADD R19, R9, UR4 ;  /* 0x0000000409137c36 */ /* 0x001fe20008000000 */
[----:B------:R-:W-:-:S04]  /*0560*/  PRMT R23, RZ, 0x7610, R23 ;  /* 0x00007610ff177816 */ /* 0x000fc80000000017 */
[----:B------:R-:W-:-:S04]  /*0570*/  IADD3 R28, R19, UR5, RZ ;  /* 0x00000005131c7c10 */ /* 0x000fc8000fffe0ff */
[----:B------:R-:W-:-:S05]  /*0580*/  IADD3 R29, R28, UR5, RZ ;  /* 0x000000051c1d7c10 */ /* 0x000fca000fffe0ff */
[----:B------:R-:W-:Y:S01]  /*0590*/  VIADD R25, R29, UR5 ;  /* 0x000000051d197c36 */ /* 0x000fe20008000000 */
[CC--:B-1----:R-:W-:Y:S02]  /*05a0*/  ISETP.GE.AND P0, PT, R19.reuse, R24.reuse, PT ;  /* 0x000000181300720c */ /* 0x0c2fe40003f06270 */
[C---:B------:R-:W-:Y:S02]  /*05b0*/  ISETP.GE.AND P1, PT, R28.reuse, R24, PT ;  /* 0x000000181c00720c */ /* 0x040fe40003f26270 */
[-C--:B------:R-:W-:Y:S02]  /*05c0*/  ISETP.LT.AND P0, PT, R19, R4.reuse, !P0 ;  /* 0x000000041300720c */ /* 0x080fe40004701270 */
[----:B------:R-:W-:Y:S02]  /*05d0*/  ISETP.LT.AND P1, PT, R28, R4, !P1 ;  /* 0x000000041c00720c */ /* 0x000fe40004f21270 */
[-C--:B------:R-:W-:Y:S02]  /*05e0*/  ISETP.GE.AND P3, PT, R25, R24.reuse, PT ;  /* 0x000000181900720c */ /* 0x080fe40003f66270 */
[----:B------:R-:W-:-:S02]  /*05f0*/  ISETP.GE.AND P2, PT, R29, R24, PT ;  /* 0x000000181d00720c */ /* 0x000fc40003f46270 */
[-C--:B------:R-:W-:Y:S02]  /*0600*/  ISETP.LT.AND P3, PT, R25, R4.reuse, !P3 ;  /* 0x000000041900720c */ /* 0x080fe40005f61270 */
[----:B------:R-:W-:Y:S02]  /*0610*/  PRMT R10, RZ, 0x7610, R10 ;  /* 0x00007610ff0a7816 */ /* 0x000fe4000000000a */
[----:B------:R-:W-:Y:S01]  /*0620*/  ISETP.LT.AND P2, PT, R29, R4, !P2 ;  /* 0x000000041d00720c */ /* 0x000fe20005741270 */
[----:B------:R-:W-:-:S04]  /*0630*/  @P0 IMAD.WIDE R18, R19, 0x2, R12 ;  /* 0x0000000213120825 */ /* 0x000fc800078e020c */
[----:B------:R-:W-:Y:S01]  /*0640*/  @P1 IMAD.WIDE R20, R28, 0x2, R12 ;  /* 0x000000021c141825 */ /* 0x000fe200078e020c */
[----:B------:R0:W2:Y:S04]  /*0650*/  @P0 LDG.E.U16 R23, desc[UR6][R18.64] ;  /* 0x0000000612170981 */ /* 0x0000a8000c1e1500 */
[----:B------:R-:W3:Y:S01]  /*0660*/  @P1 LDG.E.U16 R10, desc[UR6][R20.64] ;  /* 0x00000006140a1981 */ /* 0x000ee2000c1e1500 */
[----:B------:R-:W-:Y:S02]  /*0670*/  PRMT R11, RZ, 0x7610, R11 ;  /* 0x00007610ff0b7816 */ /* 0x000fe4000000000b */
[----:B------:R-:W-:Y:S01]  /*0680*/  PRMT R22, RZ, 0x7610, R22 ;  /* 0x00007610ff167816 */ /* 0x000fe20000000016 */
[----:B------:R-:W-:-:S04]  /*0690*/  @P2 IMAD.WIDE R16, R29, 0x2, R12 ;  /* 0x000000021d102825 */ /* 0x000fc800078e020c */
[----:B0-----:R-:W-:Y:S01]  /*06a0*/  @P3 IMAD.WIDE R18, R25, 0x2, R12 ;  /* 0x0000000219123825 */ /* 0x001fe200078e020c */
[----:B------:R-:W4:Y:S04]  /*06b0*/  @P2 LDG.E.U16 R22, desc[UR6][R16.64] ;  /* 0x0000000610162981 */ /* 0x000f28000c1e1500 */
[----:B------:R0:W5:Y:S01]  /*06c0*/  @P3 LDG.E.U16 R11, desc[UR6][R18.64] ;  /* 0x00000006120b3981 */ /* 0x000162000c1e1500 */
[----:B------:R-:W-:Y:S01]  /*06d0*/  IADD3 R27, R9, UR4, RZ ;  /* 0x00000004091b7c10 */ /* 0x000fe2000fffe0ff */
[----:B------:R-:W-:-:S06]  /*06e0*/  ULEA UR4, UR5, UR4, 0x2 ;  /* 0x0000000405047291 */ /* 0x000fcc000f8e103f */
[----:B------:R-:W-:Y:S02]  /*06f0*/  ISETP.LE.AND P4, PT, R24, UR4, PT ;  /* 0x0000000418007c0c */ /* 0x000fe4000bf83270 */
[----:B------:R-:W-:Y:S01]  /*0700*/  ISETP.GT.AND P5, PT, R4, UR4, PT ;  /* 0x0000000404007c0c */ /* 0x000fe2000bfa4270 */
[--C-:B--2---:R-:W-:Y:S02]  /*0710*/  HADD2.F32 R26, -RZ, R23.reuse.H0_H0 ;  /* 0x20000017ff1a7230 */ /* 0x104fe40000004100 */
[----:B------:R-:W-:Y:S02]  /*0720*/  @P0 HADD2.F32 R23, -RZ, R23.H0_H0 ;  /* 0x20000017ff170230 */ /* 0x000fe40000004100 */
[--C-:B---3--:R-:W-:Y:S02]  /*0730*/  HADD2.F32 R20, -RZ, R10.reuse.H0_H0 ;  /* 0x2000000aff147230 */ /* 0x108fe40000004100 */
[----:B------:R-:W-:Y:S01]  /*0740*/  FMUL.FTZ R26, R26, UR8 ;  /* 0x000000081a1a7c20 */ /* 0x000fe20008410000 */
[----:B------:R-:W-:-:S02]  /*0750*/  @P1 HADD2.F32 R10, -RZ, R10.H0_H0 ;  /* 0x2000000aff0a1230 */ /* 0x000fc40000004100 */
[----:B------:R-:W-:Y:S01]  /*0760*/  @P0 FFMA.FTZ R8, R23, R23, R8 ;  /* 0x0000001717080223 */ /* 0x000fe20000010008 */
[----:B------:R-:W-:Y:S01]  /*0770*/  FMUL.FTZ R20, R20, UR8 ;  /* 0x0000000814147c20 */ /* 0x000fe20008410000 */
[----:B------:R-:W-:Y:S01]  /*0780*/  F2FP.F16.F32.PACK_AB R26, RZ, R26 ;  /* 0x0000001aff1a723e */ /* 0x000fe200000000ff */
[----:B------:R-:W-:Y:S01]  /*0790*/  @P1 FFMA.FTZ R7, R10, R10, R7 ;  /* 0x0000000a0a071223 */ /* 0x000fe20000010007 */
[----:B----4-:R-:W-:Y:S02]  /*07a0*/  HADD2.F32 R16, -RZ, R22.H0_H0 ;  /* 0x20000016ff107230 */ /* 0x010fe40000004100 */
[----:B------:R-:W-:Y:S02]  /*07b0*/  F2FP.F16.F32.PACK_AB R20, RZ, R20 ;  /* 0x00000014ff14723e */ /* 0x000fe400000000ff */
[----:B0-----:R-:W-:Y:S01]  /*07c0*/  PRMT R19, R26, 0x7610, R19 ;  /* 0x000076101a137816 */ /* 0x001fe20000000013 */
[----:B-----5:R-:W-:Y:S01]  /*07d0*/  HADD2.F32 R17, -RZ, R11.H0_H0 ;  /* 0x2000000bff117230 */ /* 0x020fe20000004100 */
[----:B------:R-:W-:Y:S01]  /*07e0*/  PRMT R18, R20, 0x7610, R18 ;  /* 0x0000761014127816 */ /* 0x000fe20000000012 */
[----:B------:R-:W-:-:S04]  /*07f0*/  @P0 IMAD.WIDE R26, R27, 0x2, R14 ;  /* 0x000000021b1a0825 */ /* 0x000fc800078e020e */
[----:B------:R-:W-:Y:S01]  /*0800*/  FMUL.FTZ R16, R16, UR8 ;  /* 0x0000000810107c20 */ /* 0x000fe20008410000 */
[----:B------:R-:W-:Y:S01]  /*0810*/  FMUL.FTZ R17, R17, UR8 ;  /* 0x0000000811117c20 */ /* 0x000fe20008410000 */
[--C-:B------:R-:W-:Y:S01]  /*0820*/  @P1 IMAD.WIDE R20, R28, 0x2, R14.reuse ;  /* 0x000000021c141825 */ /* 0x100fe200078e020e */
[----:B------:R0:W-:Y:S04]  /*0830*/  @P0 STG.E.U16 desc[UR6][R26.64], R19 ;  /* 0x000000131a000986 */ /* 0x0001e8000c101506 */
[----:B------:R1:W-:Y:S01]  /*0840*/  @P1 STG.E.U16 desc[UR6][R20.64], R18 ;  /* 0x0000001214001986 */ /* 0x0003e2000c101506 */
[----:B0-----:R-:W-:Y:S02]  /*0850*/  F2FP.F16.F32.PACK_AB R27, RZ, R16 ;  /* 0x00000010ff1b723e */ /* 0x001fe400000000ff */
[----:B-1----:R-:W-:Y:S01]  /*0860*/  F2FP.F16.F32.PACK_AB R21, RZ, R17 ;  /* 0x00000011ff15723e */ /* 0x002fe200000000ff */
[----:B------:R-:W-:-:S04]  /*0870*/  @P2 IMAD.WIDE R16, R29, 0x2, R14 ;  /* 0x000000021d102825 */ /* 0x000fc800078e020e */
[----:B------:R-:W-:Y:S01]  /*0880*/  @P3 IMAD.WIDE R18, R25, 0x2, R14 ;  /* 0x0000000219123825 */ /* 0x000fe200078e020e */
[----:B------:R-:W-:Y:S01]  /*0890*/  PRMT R25, R21, 0x7610, R25 ;  /* 0x0000761015197816 */ /* 0x000fe20000000019 */
[----:B------:R1:W-:Y:S02]  /*08a0*/  @P2 STG.E.U16 desc[UR6][R16.64], R27 ;  /* 0x0000001b10002986 */ /* 0x0003e4000c101506 */
[----:B------:R-:W-:Y:S02]  /*08b0*/  @P2 HADD2.F32 R21, -RZ, R22.H0_H0 ;  /* 0x20000016ff152230 */ /* 0x000fe40000004100 */
[----:B------:R1:W-:Y:S01]  /*08c0*/  @P3 STG.E.U16 desc[UR6][R18.64], R25 ;  /* 0x0000001912003986 */ /* 0x0003e2000c101506 */
[----:B------:R-:W-:Y:S02]  /*08d0*/  @P3 HADD2.F32 R20, -RZ, R11.H0_H0 ;  /* 0x2000000bff143230 */ /* 0x000fe40000004100 */
[----:B------:R-:W-:-:S03]  /*08e0*/  @P2 FFMA.FTZ R6, R21, R21, R6 ;  /* 0x0000001515062223 */ /* 0x000fc60000010006 */
[----:B------:R-:W-:Y:S01]  /*08f0*/  @P3 FFMA.FTZ R5, R20, R20, R5 ;  /* 0x0000001414053223 */ /* 0x000fe20000010005 */
[----:B------:R-:W-:Y:S06]  /*0900*/  @!P4 BRA P5, `(.L_x_5) ;  /* 0xfffffffc000cc947 */ /* 0x000fec000283ffff */
.L_x_2:
[----:B------:R-:W-:Y:S05]  /*0910*/  BSYNC B0 ;  /* 0x0000000000007941 */ /* 0x000fea0003800000 */
.L_x_0:
[----:B------:R-:W-:Y:S01]  /*0920*/  ULDC UR8, c[0x0][0x0] ;  /* 0x0000000000087ab9 */ /* 0x000fe20000000800 */
[----:B------:R-:W0:Y:S01]  /*0930*/  S2R R11, SR_TID.Y ;  /* 0x00000000000b7919 */ /* 0x000e220000002200 */
[----:B------:R-:W2:Y:S01]  /*0940*/  LDC R9, c[0x0][0x4] ;  /* 0x00000100ff097b82 */ /* 0x000ea20000000800 */
[----:B------:R-:W-:Y:S01]  /*0950*/  FADD.FTZ R8, RZ, R8 ;  /* 0x00000008ff087221 */ /* 0x000fe20000010000 */
[----:B------:R-:W-:Y:S01]  /*0960*/  UMOV UR4, 0x400 ;  /* 0x0000040000047882 */ /* 0x000fe20000000000 */
[----:B------:R-:W0:Y:S02]  /*0970*/  S2R R4, SR_TID.X ;  /* 0x0000000000047919 */ /* 0x000e240000002100 */
[----:B------:R-:W-:-:S03]  /*0980*/  FADD.FTZ R7, R8, R7 ;  /* 0x0000000708077221 */ /* 0x000fc60000010000 */
[----:B------:R-:W3:Y:S01]  /*0990*/  S2UR UR5, SR_CgaCtaId ;  /* 0x00000000000579c3 */ /* 0x000ee20000008800 */
[----:B------:R-:W-:-:S04]  /*09a0*/  FADD.FTZ R6, R7, R6 ;  /* 0x0000000607067221 */ /* 0x000fc80000010000 */
[----:B------:R-:W-:Y:S01]  /*09b0*/  FADD.FTZ R6, R6, R5 ;  /* 0x0000000506067221 */ /* 0x000fe20000010000 */
[----:B--2---:R-:W-:-:S05]  /*09c0*/  IMAD R9, R9, UR8, RZ ;  /* 0x0000000809097c24 */ /* 0x004fca000f8e02ff */
[C---:B------:R-:W-:Y:S02]  /*09d0*/  ISETP.GE.AND P2, PT, R9.reuse, 0x40, PT ;  /* 0x000000400900780c */ /* 0x040fe40003f46270 */
[----:B------:R-:W-:Y:S01]  /*09e0*/  ISETP.GE.AND P0, PT, R9, 0x80, PT ;  /* 0x000000800900780c */ /* 0x000fe20003f06270 */
[----:B---3--:R-:W-:Y:S01]  /*09f0*/  ULEA UR4, UR5, UR4, 0x18 ;  /* 0x0000000405047291 */ /* 0x008fe2000f8ec03f */
[----:B0-----:R-:W-:-:S05]  /*0a00*/  IMAD R8, R11, UR8, R4 ;  /* 0x000000080b087c24 */ /* 0x001fca000f8e0204 */
[C---:B------:R-:W-:Y:S02]  /*0a10*/  LEA R7, R8.reuse, UR4, 0x2 ;  /* 0x0000000408077c11 */ /* 0x040fe4000f8e10ff */
[----:B------:R-:W-:-:S03]  /*0a20*/  ISETP.GT.AND P1, PT, R8, 0x1f, PT ;  /* 0x0000001f0800780c */ /* 0x000fc60003f24270 */
[----:B------:R0:W-:Y:S01]  /*0a30*/  @P2 STS [R7], R6 ;  /* 0x0000000607002388 */ /* 0x0001e20000000800 */
[----:B------:R-:W-:Y:S06]  /*0a40*/  @P2 BAR.SYNC.DEFER_BLOCKING 0x0 ;  /* 0x0000000000002b1d */ /* 0x000fec0000010000 */
[----:B------:R-:W-:Y:S05]  /*0a50*/  @!P0 BRA `(.L_x_6) ;  /* 0x00000000002c8947 */ /* 0x000fea0003800000 */
.L_x_7:
[----:B------:R-:W-:-:S04]  /*0a60*/  SHF.R.S32.HI R11, RZ, 0x1, R9 ;  /* 0x00000001ff0b7819 */ /* 0x000fc80000011409 */
[----:B------:R-:W-:-:S13]  /*0a70*/  ISETP.GE.AND P0, PT, R8, R11, PT ;  /* 0x0000000b0800720c */ /* 0x000fda0003f06270 */
[----:B------:R-:W-:Y:S01]  /*0a80*/  @!P0 LEA R10, R11, R7, 0x2 ;  /* 0x000000070b0a8211 */ /* 0x000fe200078e10ff */
[----:B------:R-:W-:Y:S05]  /*0a90*/  @!P0 LDS R5, [R7] ;  /* 0x0000000007058984 */ /* 0x000fea0000000800 */
[----:B------:R-:W2:Y:S02]  /*0aa0*/  @!P0 LDS R10, [R10] ;  /* 0x000000000a0a8984 */ /* 0x000ea40000000800 */
[----:B--2---:R-:W-:-:S05]  /*0ab0*/  @!P0 FADD.FTZ R12, R5, R10 ;  /* 0x0000000a050c8221 */ /* 0x004fca0000010000 */
[----:B------:R2:W-:Y:S01]  /*0ac0*/  @!P0 STS [R7], R12 ;  /* 0x0000000c07008388 */ /* 0x0005e20000000800 */
[----:B------:R-:W-:Y:S01]  /*0ad0*/  BAR.SYNC.DEFER_BLOCKING 0x0 ;  /* 0x0000000000007b1d */ /* 0x000fe20000010000 */
[----:B------:R-:W-:Y:S01]  /*0ae0*/  ISETP.GT.AND P0, PT, R9, 0xff, PT ;  /* 0x000000ff0900780c */ /* 0x000fe20003f04270 */
[----:B------:R-:W-:-:S12]  /*0af0*/  IMAD.MOV.U32 R9, RZ, RZ, R11 ;  /* 0x000000ffff097224 */ /* 0x000fd800078e000b */
[----:B--2---:R-:W-:Y:S05]  /*0b00*/  @P0 BRA `(.L_x_7) ;  /* 0xfffffffc00d40947 */ /* 0x004fea000383ffff */
.L_x_6:
[----:B------:R-:W-:Y:S05]  /*0b10*/  @P1 BRA `(.L_x_8) ;  /* 0x00000000003c1947 */ /* 0x000fea0003800000 */
[----:B------:R-:W-:Y:S01]  /*0b20*/  @P2 LDS R5, [R7] ;  /* 0x0000000007052984 */ /* 0x000fe20000000800 */
[----:B------:R-:W-:-:S03]  /*0b30*/  UMOV UR4, 0xffffffff ;  /* 0xffffffff00047882 */ /* 0x000fc60000000000 */
[----:B------:R-:W0:Y:S02]  /*0b40*/  @P2 LDS R8, [R7+0x80] ;  /* 0x0000800007082984 */ /* 0x000e240000000800 */
[----:B0-----:R-:W-:Y:S01]  /*0b50*/  @P2 FADD.FTZ R6, R5, R8 ;  /* 0x0000000805062221 */ /* 0x001fe20000010000 */
[----:B------:R-:W-:Y:S06]  /*0b60*/  BRA.DIV UR4, `(.L_x_9) ;  /* 0x0000000204907947 */ /* 0x000fec000b800000 */
[----:B------:R-:W0:Y:S02]  /*0b70*/  SHFL.DOWN PT, R5, R6, 0x10, 0x1f ;  /* 0x0a001f0006057f89 */ /* 0x000e2400000e0000 */
[----:B0-----:R-:W-:-:S05]  /*0b80*/  FADD.FTZ R5, R5, R6 ;  /* 0x0000000605057221 */ /* 0x001fca0000010000 */
[----:B------:R-:W0:Y:S02]  /*0b90*/  SHFL.DOWN PT, R8, R5, 0x8, 0x1f ;  /* 0x09001f0005087f89 */ /* 0x000e2400000e0000 */
[----:B0-----:R-:W-:-:S05]  /*0ba0*/  FADD.FTZ R8, R5, R8 ;  /* 0x0000000805087221 */ /* 0x001fca0000010000 */
[----:B------:R-:W0:Y:S02]  /*0bb0*/  SHFL.DOWN PT, R7, R8, 0x4, 0x1f ;  /* 0x08801f0008077f89 */ /* 0x000e2400000e0000 */
[----:B0-----:R-:W-:-:S05]  /*0bc0*/  FADD.FTZ R7, R8, R7 ;  /* 0x0000000708077221 */ /* 0x001fca0000010000 */
[----:B------:R-:W0:Y:S02]  /*0bd0*/  SHFL.DOWN PT, R10, R7, 0x2, 0x1f ;  /* 0x08401f00070a7f89 */ /* 0x000e2400000e0000 */
[----:B0-----:R-:W-:-:S05]  /*0be0*/  FADD.FTZ R10, R7, R10 ;  /* 0x0000000a070a7221 */ /* 0x001fca0000010000 */
[----:B------:R0:W2:Y:S02]  /*0bf0*/  SHFL.DOWN PT, R9, R10, 0x1, 0x1f ;  /* 0x08201f000a097f89 */ /* 0x0000a400000e0000 */
.L_x_15:
[----:B--2---:R-:W-:-:S07]  /*0c00*/  FADD.FTZ R13, R10, R9 ;  /* 0x000000090a0d7221 */ /* 0x004fce0000010000 */
.L_x_8:
[----:B------:R-:W-:Y:S05]  /*0c10*/  WARPSYNC.ALL ;  /* 0x0000000000007948 */ /* 0x000fea0003800000 */
[----:B------:R-:W-:Y:S01]  /*0c20*/  BAR.SYNC.DEFER_BLOCKING 0x0 ;  /* 0x0000000000007b1d */ /* 0x000fe20000010000 */
[----:B------:R-:W-:-:S13]  /*0c30*/  ISETP.NE.AND P0, PT, R4, RZ, PT ;  /* 0x000000ff0400720c */ /* 0x000fda0003f05270 */
[----:B------:R-:W-:Y:S05]  /*0c40*/  @P0 EXIT ;  /* 0x000000000000094d */ /* 0x000fea0003800000 */
[----:B------:R-:W-:Y:S01]  /*0c50*/  FSETP.GEU.FTZ.AND P0, PT, |R13|, +INF , PT ;  /* 0x7f8000000d00780b */ /* 0x000fe20003f1e200 */
[----:B0-----:R-:W0:Y:S01]  /*0c60*/  LDC.64 R6, c[0x0][0xe70] ;  /* 0x00039c00ff067b82 */ /* 0x001e220000000a00 */
[----:B------:R-:W-:-:S11]  /*0c70*/  ULDC.U8 UR4, c[0x0][0xe84] ;  /* 0x0003a10000047ab9 */ /* 0x000fd60000000000 */
[----:B------:R-:W2:Y:S01]  /*0c80*/  @P0 LDC.64 R4, c[0x0][0x218] ;  /* 0x00008600ff040b82 */ /* 0x000ea20000000a00 */
[----:B------:R-:W-:Y:S02]  /*0c90*/  @P0 MOV R11, 0x1 ;  /* 0x00000001000b0802 */ /* 0x000fe40000000f00 */
[----:B0-----:R-:W-:-:S04]  /*0ca0*/  LEA R6, P1, R0, R6, 0x2 ;  /* 0x0000000600067211 */ /* 0x001fc800078210ff */
[----:B------:R-:W-:Y:S01]  /*0cb0*/  LEA.HI.X R7, R0, R7, RZ, 0x2, P1 ;  /* 0x0000000700077211 */ /* 0x000fe200008f14ff */
[----:B--2---:R0:W-:Y:S04]  /*0cc0*/  @P0 STG.E.STRONG.SYS desc[UR6][R4.64], R11 ;  /* 0x0000000b04000986 */ /* 0x0041e8000c115906 */
[----:B------:R-:W2:Y:S01]  /*0cd0*/  LDG.E R0, desc[UR6][R6.64] ;  /* 0x0000000606007981 */ /* 0x000ea2000c1e1900 */
[----:B------:R-:W-:-:S06]  /*0ce0*/  UPRMT UR4, UR4, 0x8880, URZ ;  /* 0x0000888004047896 */ /* 0x000fcc000800003f */
[----:B------:R-:W-:Y:S01]  /*0cf0*/  ISETP.NE.AND P0, PT, RZ, UR4, PT ;  /* 0x00000004ff007c0c */ /* 0x000fe2000bf05270 */
[----:B--2---:R-:W-:-:S05]  /*0d00*/  FADD.FTZ R9, R13, R0 ;  /* 0x000000000d097221 */ /* 0x004fca0000010000 */
[----:B------:R0:W-:Y:S07]  /*0d10*/  STG.E desc[UR6][R6.64], R9 ;  /* 0x0000000906007986 */ /* 0x0001ee000c101906 */
[----:B------:R-:W-:Y:S05]  /*0d20*/  @!P0 EXIT ;  /* 0x000000000000894d */ /* 0x000fea0003800000 */
[----:B0-----:R-:W0:Y:S01]  /*0d30*/  LDC.64 R4, c[0x0][0xe78] ;  /* 0x00039e00ff047b82 */ /* 0x001e220000000a00 */
[----:B------:R-:W-:Y:S02]  /*0d40*/  ULDC UR4, c[0x0][0xe60] ;  /* 0x0003980000047ab9 */ /* 0x000fe40000000800 */
[----:B------:R-:W-:Y:S01]  /*0d50*/  IADD3 R2, R2, UR4, RZ ;  /* 0x0000000402027c10 */ /* 0x000fe2000fffe0ff */
[----:B------:R-:W-:-:S04]  /*0d60*/  ULDC UR4, c[0x0][0xe88] ;  /* 0x0003a20000047ab9 */ /* 0x000fc80000000800 */
[----:B------:R-:W-:-:S04]  /*0d70*/  IMAD R3, R2, UR4, R3 ;  /* 0x0000000402037c24 */ /* 0x000fc8000f8e0203 */
[----:B0-----:R-:W-:-:S05]  /*0d80*/  IMAD.WIDE R2, R3, 0x4, R4 ;  /* 0x0000000403027825 */ /* 0x001fca00078e0204 */
[----:B------:R-:W-:Y:S01]  /*0d90*/  STG.E desc[UR6][R2.64], R13 ;  /* 0x0000000d02007986 */ /* 0x000fe2000c101906 */
[----:B------:R-:W-:Y:S05]  /*0da0*/  EXIT ;  /* 0x000000000000794d */ /* 0x000fea0003800000 */
.L_x_9:
[----:B------:R-:W-:Y:S01]  /*0db0*/  HFMA2.MMA R13, -RZ, RZ, 0, 1.847743988037109375e-06 ;  /* 0x0000001fff0d7435 */ /* 0x000fe200000001ff */
[----:B------:R-:W-:Y:S01]  /*0dc0*/  IMAD.MOV.U32 R12, RZ, RZ, 0x10 ;  /* 0x00000010ff0c7424 */ /* 0x000fe200078e00ff */
[----:B------:R-:W-:-:S09]  /*0dd0*/  MOV R11, 0xffffffff ;  /* 0xffffffff000b7802 */ /* 0x000fd20000000f00 */
[----:B-1----:R-:W-:Y:S05]  /*0de0*/  WARPSYNC.COLLECTIVE R11, `(.L_x_10) ;  /* 0x000000000b087348 */ /* 0x002fea0003c00000 */
[----:B------:R0:W2:Y:S02]  /*0df0*/  SHFL.DOWN P0, R9, R6, R12, R13 ;  /* 0x0800000c06097389 */ /* 0x0000a4000000000d */
[----:B012---:R-:W-:Y:S01]  /*0e00*/  ENDCOLLECTIVE ;  /* 0x000000000000791b */ /* 0x007fe20003800000 */
.L_x_10:
[----:B------:R-:W-:Y:S01]  /*0e10*/  HFMA2.MMA R12, -RZ, RZ, 0, 4.76837158203125e-07 ;  /* 0x00000008ff0c7435 */ /* 0x000fe200000001ff */
[----:B------:R-:W-:-:S04]  /*0e20*/  IMAD.MOV.U32 R5, RZ, RZ, R9 ;  /* 0x000000ffff057224 */ /* 0x000fc800078e0009 */
[----:B------:R-:W-:-:S05]  /*0e30*/  FADD.FTZ R5, R5, R6 ;  /* 0x0000000605057221 */ /* 0x000fca0000010000 */
[----:B------:R-:W-:-:S07]  /*0e40*/  MOV R6, R5 ;  /* 0x0000000500067202 */ /* 0x000fce0000000f00 */
[----:B------:R-:W-:Y:S05]  /*0e50*/  WARPSYNC.COLLECTIVE R11, `(.L_x_11) ;  /* 0x000000000b087348 */ /* 0x000fea0003c00000 */
[----:B------:R0:W1:Y:S02]  /*0e60*/  SHFL.DOWN P0, R9, R6, R12, R13 ;  /* 0x0800000c06097389 */ /* 0x000064000000000d */
[----:B01----:R-:W-:Y:S01]  /*0e70*/  ENDCOLLECTIVE ;  /* 0x000000000000791b */ /* 0x003fe20003800000 */
.L_x_11:
[----:B------:R-:W-:Y:S01]  /*0e80*/  HFMA2.MMA R12, -RZ, RZ, 0, 2.384185791015625e-07 ;  /* 0x00000004ff0c7435 */ /* 0x000fe200000001ff */
[----:B------:R-:W-:-:S04]  /*0e90*/  IMAD.MOV.U32 R8, RZ, RZ, R9 ;  /* 0x000000ffff087224 */ /* 0x000fc800078e0009 */
[----:B------:R-:W-:-:S05]  /*0ea0*/  FADD.FTZ R8, R5, R8 ;  /* 0x0000000805087221 */ /* 0x000fca0000010000 */
[----:B------:R-:W-:-:S07]  /*0eb0*/  MOV R6, R8 ;  /* 0x0000000800067202 */ /* 0x000fce0000000f00 */
[----:B------:R-:W-:Y:S05]  /*0ec0*/  WARPSYNC.COLLECTIVE R11, `(.L_x_12) ;  /* 0x000000000b087348 */ /* 0x000fea0003c00000 */
[----:B------:R0:W1:Y:S02]  /*0ed0*/  SHFL.DOWN P0, R9, R6, R12, R13 ;  /* 0x0800000c06097389 */ /* 0x000064000000000d */
[----:B01----:R-:W-:Y:S01]  /*0ee0*/  ENDCOLLECTIVE ;  /* 0x000000000000791b */ /* 0x003fe20003800000 */
.L_x_12:
[----:B------:R-:W-:Y:S01]  /*0ef0*/  HFMA2.MMA R12, -RZ, RZ, 0, 1.1920928955078125e-07 ;  /* 0x00000002ff0c7435 */ /* 0x000fe200000001ff */
[----:B------:R-:W-:-:S04]  /*0f00*/  IMAD.MOV.U32 R7, RZ, RZ, R9 ;  /* 0x000000ffff077224 */ /* 0x000fc800078e0009 */
[----:B------:R-:W-:-:S05]  /*0f10*/  FADD.FTZ R7, R8, R7 ;  /* 0x0000000708077221 */ /* 0x000fca0000010000 */
[----:B------:R-:W-:-:S07]  /*0f20*/  MOV R6, R7 ;  /* 0x0000000700067202 */ /* 0x000fce0000000f00 */
[----:B------:R-:W-:Y:S05]  /*0f30*/  WARPSYNC.COLLECTIVE R11, `(.L_x_13) ;  /* 0x000000000b087348 */ /* 0x000fea0003c00000 */
[----:B------:R0:W1:Y:S02]  /*0f40*/  SHFL.DOWN P0, R9, R6, R12, R13 ;  /* 0x0800000c06097389 */ /* 0x000064000000000d */
[----:B01----:R-:W-:Y:S01]  /*0f50*/  ENDCOLLECTIVE ;  /* 0x000000000000791b */ /* 0x003fe20003800000 */
.L_x_13:
[----:B------:R-:W-:Y:S01]  /*0f60*/  HFMA2.MMA R12, -RZ, RZ, 0, 5.9604644775390625e-08 ;  /* 0x00000001ff0c7435 */ /* 0x000fe200000001ff */
[----:B------:R-:W-:-:S04]  /*0f70*/  IMAD.MOV.U32 R10, RZ, RZ, R9 ;  /* 0x000000ffff0a7224 */ /* 0x000fc800078e0009 */
[----:B------:R-:W-:-:S05]  /*0f80*/  FADD.FTZ R10, R7, R10 ;  /* 0x0000000a070a7221 */ /* 0x000fca0000010000 */
[----:B------:R-:W-:-:S07]  /*0f90*/  MOV R6, R10 ;  /* 0x0000000a00067202 */ /* 0x000fce0000000f00 */
[----:B------:R-:W-:Y:S05]  /*0fa0*/  WARPSYNC.COLLECTIVE R11, `(.L_x_14) ;  /* 0x000000000b087348 */ /* 0x000fea0003c00000 */
[----:B------:R0:W1:Y:S02]  /*0fb0*/  SHFL.DOWN P0, R9, R6, R12, R13 ;  /* 0x0800000c06097389 */ /* 0x000064000000000d */
[----:B01----:R-:W-:Y:S01]  /*0fc0*/  ENDCOLLECTIVE ;  /* 0x000000000000791b */ /* 0x003fe20003800000 */
.L_x_14:
[----:B------:R-:W-:Y:S05]  /*0fd0*/  BRA `(.L_x_15) ;  /* 0xfffffffc00087947 */ /* 0x000fea000383ffff */
.L_x_16:
[----:B------:R-:W-:-:S00]  /*0fe0*/  BRA `(.L_x_16) ;  /* 0xfffffffc00fc7947 */ /* 0x000fc0000383ffff */
[----:B------:R-:W-:-:S00]  /*0ff0*/  NOP ;  /* 0x0000000000007918 */ /* 0x000fc00000000000 */
        /* <DEDUP_REMOVED lines=8> */
.L_x_93:


//--------------------- .text._Z25multi_tensor_apply_kernelI18TensorListMetadataILi2EE18L2NormScaleFunctorIN3c104HalfEfEJPfS6_fbiEEvlPViT_T0_DpT1_ --------------------------
	.section	.text._Z25multi_tensor_apply_kernelI18TensorListMetadataILi2EE18L2NormScaleFunctorIN3c104HalfEfEJPfS6_fbiEEvlPViT_T0_DpT1_,"ax",@progbits
	.align	128
        .global         _Z25multi_tensor_apply_kernelI18TensorListMetadataILi2EE18L2NormScaleFunctorIN3c104HalfEfEJPfS6_fbiEEvlPViT_T0_DpT1_
        .type           _Z25multi_tensor_apply_kernelI18TensorListMetadataILi2EE18L2NormScaleFunctorIN3c104HalfEfEJPfS6_fbiEEvlPViT_T0_DpT1_,@function
        .size           _Z25multi_tensor_apply_kernelI18TensorListMetadataILi2EE18L2NormScaleFunctorIN3c104HalfEfEJPfS6_fbiEEvlPViT_T0_DpT1_,(.L_x_94 - _Z25multi_tensor_apply_kernelI18TensorListMetadataILi2EE18L2NormScaleFunctorIN3c104HalfEfEJPfS6_fbiEEvlPViT_T0_DpT1_)
        .other          _Z25multi_tensor_apply_kernelI18TensorListMetadataILi2EE18L2NormScaleFunctorIN3c104HalfEfEJPfS6_fbiEEvlPViT_T0_DpT1_,@"STO_CUDA_ENTRY STV_DEFAULT"
_Z25multi_tensor_apply_kernelI18TensorListMetadataILi2EE18L2NormScaleFunctorIN3c104HalfEfEJPfS6_fbiEEvlPViT_T0_DpT1_:
.text._Z25multi_tensor_apply_kernelI18TensorListMetadataILi2EE18L2NormScaleFunctorIN3c104HalfEfEJPfS6_fbiEEvlPViT_T0_DpT1_:
[----:B------:R-:W-:Y:S01]  /*0000*/  LDC R1, c[0x0][0x28] ;  /* 0x00000a00ff017b82 */ /* 0x000fe20000000800 */
[----:B------:R-:W0:Y:S01]  /*0010*/  S2R R0, SR_CTAID.X ;  /* 0x0000000000007919 */ /* 0x000e220000002500 */
[----:B------:R-:W-:-:S06]  /*0020*/  HFMA2.MMA R8, -RZ, RZ, 0, 9.5367431640625e-07 ;  /* 0x00000010ff087435 */ /* 0x000fcc00000001ff */
[----:B------:R-:W1:Y:S01]  /*0030*/  LDC R18, c[0x0][0x210] ;  /* 0x00008400ff127b82 */ /* 0x000e620000000800 */
[----:B------:R-:W-:Y:S01]  /*0040*/  ULDC.64 UR6, c[0x0][0x208] ;  /* 0x0000820000067ab9 */ /* 0x000fe20000000a00 */
[----:B------:R-:W-:Y:S06]  /*0050*/  BSSY B0, `(.L_x_17) ;  /* 0x000007c000007945 */ /* 0x000fec0003800000 */
[----:B0-----:R-:W0:Y:S01]  /*0060*/  LDC.U8 R3, c[0x0][R0+0x820] ;  /* 0x0002080000037b82 */ /* 0x001e220000000000 */
[----:B------:R-:W-:-:S07]  /*0070*/  LEA R2, R0, R8, 0x2 ;  /* 0x0000000800027211 */ /* 0x000fce00078e10ff */
        /* <DEDUP_REMOVED lines=11> */
[C---:B------:R-:W-:Y:S02]  /*0130*/  LEA R4, R9.reuse, R4, 0x1 ;  /* 0x0000000409047211 */ /* 0x040fe400078e08ff */
[----:B------:R-:W-:Y:S02]  /*0140*/  LEA R6, R9, R6, 0x2 ;  /* 0x0000000609067211 */ /* 0x000fe400078e10ff */
[----:B------:R-:W-:Y:S02]  /*0150*/  LOP3.LUT P0, RZ, R4, 0x7, RZ, 0xc0, !PT ;  /* 0x0000000704ff7812 */ /* 0x000fe4000780c0ff */
[----:B------:R-:W-:-:S04]  /*0160*/  LOP3.LUT P1, RZ, R6, 0xf, RZ, 0xc0, !PT ;  /* 0x0000000f06ff7812 */ /* 0x000fc8000782c0ff */
[----:B------:R-:W-:-:S13]  /*0170*/  PLOP3.LUT P0, PT, P0, P1, PT, 0xa8, 0x0 ;  /* 0x000000000000781c */ /* 0x000fda0000703570 */
[----:B------:R-:W-:Y:S05]  /*0180*/  @P0 BRA `(.L_x_18) ;  /* 0x0000000000900947 */ /* 0x000fea0003800000 */
[----:B------:R-:W0:Y:S01]  /*0190*/  S2R R21, SR_TID.X ;  /* 0x0000000000157919 */ /* 0x000e220000002100 */
[----:B------:R-:W-:Y:S01]  /*01a0*/  ULDC UR4, c[0x0][0xe80] ;  /* 0x0003a00000047ab9 */ /* 0x000fe20000000800 */
[----:B------:R-:W-:Y:S01]  /*01b0*/  CS2R R6, SRZ ;  /* 0x0000000000067805 */ /* 0x000fe2000001ff00 */
[----:B0-----:R-:W-:-:S05]  /*01c0*/  IMAD.SHL.U32 R4, R21, 0x4, RZ ;  /* 0x0000000415047824 */ /* 0x001fca00078e00ff */
[----:B------:R-:W-:-:S04]  /*01d0*/  ISETP.GE.AND P0, PT, R4, R18, PT ;  /* 0x000000120400720c */ /* 0x000fc80003f06270 */
[----:B------:R-:W-:Y:S02]  /*01e0*/  ISETP.GE.OR P0, PT, R4, R3, P0 ;  /* 0x000000030400720c */ /* 0x000fe40000706670 */
[----:B------:R-:W-:-:S11]  /*01f0*/  CS2R R4, SRZ ;  /* 0x0000000000047805 */ /* 0x000fd6000001ff00 */
[----:B------:R-:W-:Y:S05]  /*0200*/  @P0 BRA `(.L_x_19) ;  /* 0x0000000400800947 */ /* 0x000fea0003800000 */
[----:B------:R-:W0:Y:S01]  /*0210*/  LDC R19, c[0x0][RZ] ;  /* 0x00000000ff137b82 */ /* 0x000e220000000800 */
[----:B------:R-:W-:Y:S01]  /*0220*/  HFMA2.MMA R4, -RZ, RZ, 0, 0 ;  /* 0x00000000ff047435 */ /* 0x000fe200000001ff */
[----:B------:R-:W-:Y:S10]  /*0230*/  BSSY B1, `(.L_x_20) ;  /* 0x0000018000017945 */ /* 0x000ff40003800000 */
.L_x_21:
[----:B------:R-:W-:-:S05]  /*0240*/  IMAD.WIDE R22, R21, 0x8, R12 ;  /* 0x0000000815167825 */ /* 0x000fca00078e020c */
[----:B-1----:R1:W2:Y:S01]  /*0250*/  LDG.E.64 R8, desc[UR6][R22.64] ;  /* 0x0000000616087981 */ /* 0x0022a2000c1e1b00 */
[----:B------:R-:W-:Y:S01]  /*0260*/  IMAD.WIDE R16, R21, 0x10, R14 ;  /* 0x0000001015107825 */ /* 0x000fe200078e020e */
[----:B0-----:R-:W-:-:S04]  /*0270*/  IADD3 R21, R19, R21, RZ ;  /* 0x0000001513157210 */ /* 0x001fc80007ffe0ff */
[----:B-1----:R-:W-:-:S04]  /*0280*/  SHF.L.U32 R22, R21, 0x2, RZ ;  /* 0x0000000215167819 */ /* 0x002fc800000006ff */
[C---:B------:R-:W-:Y:S02]  /*0290*/  ISETP.GE.AND P0, PT, R22.reuse, R18, PT ;  /* 0x000000121600720c */ /* 0x040fe40003f06270 */
[----:B------:R-:W-:Y:S02]  /*02a0*/  ISETP.LT.AND P1, PT, R22, R3, PT ;  /* 0x000000031600720c */ /* 0x000fe40003f21270 */
[--C-:B--2---:R-:W-:Y:S01]  /*02b0*/  SHF.R.U64 R25, R8, 0x10, R9.reuse ;  /* 0x0000001008197819 */ /* 0x104fe20000001209 */
[----:B------:R-:W-:Y:S01]  /*02c0*/  HADD2.F32 R20, -RZ, R8.H0_H0 ;  /* 0x20000008ff147230 */ /* 0x000fe20000004100 */
[----:B------:R-:W-:Y:S01]  /*02d0*/  SHF.R.U32.HI R27, RZ, 0x10, R9 ;  /* 0x00000010ff1b7819 */ /* 0x000fe20000011609 */
[----:B------:R-:W-:Y:S02]  /*02e0*/  HADD2.F32 R24, -RZ, R9.H0_H0 ;  /* 0x20000009ff187230 */ /* 0x000fe40000004100 */
[----:B------:R-:W-:Y:S02]  /*02f0*/  HADD2.F32 R25, -RZ, R25.H0_H0 ;  /* 0x20000019ff197230 */ /* 0x000fe40000004100 */
[----:B------:R-:W-:Y:S01]  /*0300*/  FMUL.FTZ R8, R20, UR4 ;  /* 0x0000000414087c20 */ /* 0x000fe20008410000 */
[----:B------:R-:W-:-:S02]  /*0310*/  HADD2.F32 R27, -RZ, R27.H0_H0 ;  /* 0x2000001bff1b7230 */ /* 0x000fc40000004100 */
[----:B------:R-:W-:Y:S01]  /*0320*/  FMUL.FTZ R10, R24, UR4 ;  /* 0x00000004180a7c20 */ /* 0x000fe20008410000 */
[----:B------:R-:W-:Y:S01]  /*0330*/  FFMA.FTZ R7, R20, R20, R7 ;  /* 0x0000001414077223 */ /* 0x000fe20000010007 */
[----:B------:R-:W-:Y:S01]  /*0340*/  FMUL.FTZ R9, R25, UR4 ;  /* 0x0000000419097c20 */ /* 0x000fe20008410000 */
[----:B------:R-:W-:Y:S01]  /*0350*/  FFMA.FTZ R5, R24, R24, R5 ;  /* 0x0000001818057223 */ /* 0x000fe20000010005 */
[----:B------:R-:W-:Y:S01]  /*0360*/  FMUL.FTZ R11, R27, UR4 ;  /* 0x000000041b0b7c20 */ /* 0x000fe20008410000 */
[----:B------:R-:W-:Y:S01]  /*0370*/  FFMA.FTZ R6, R25, R25, R6 ;  /* 0x0000001919067223 */ /* 0x000fe20000010006 */
[----:B------:R-:W-:-:S03]  /*0380*/  FFMA.FTZ R4, R27, R27, R4 ;  /* 0x0000001b1b047223 */ /* 0x000fc60000010004 */
[----:B------:R1:W-:Y:S01]  /*0390*/  STG.E.128 desc[UR6][R16.64], R8 ;  /* 0x0000000810007986 */ /* 0x0003e2000c101d06 */
[----:B------:R-:W-:Y:S05]  /*03a0*/  @!P0 BRA P1, `(.L_x_21) ;  /* 0xfffffffc00a48947 */ /* 0x000fea000083ffff */
[----:B------:R-:W-:Y:S05]  /*03b0*/  BSYNC B1 ;  /* 0x0000000000017941 */ /* 0x000fea0003800000 */
.L_x_20:
[----:B------:R-:W-:Y:S05]  /*03c0*/  BRA `(.L_x_19) ;  /* 0x0000000400107947 */ /* 0x000fea0003800000 */
.L_x_18:
[----:B------:R-:W-:-:S04]  /*03d0*/  ISETP.GT.AND P0, PT, R18, RZ, PT ;  /* 0x000000ff1200720c */ /* 0x000fc80003f04270 */
[----:B------:R-:W-:-:S13]  /*03e0*/  ISETP.GT.AND P0, PT, R3, RZ, P0 ;  /* 0x000000ff0300720c */ /* 0x000fda0000704270 */
[----:B------:R-:W-:Y:S02]  /*03f0*/  @!P0 CS2R R4, SRZ ;  /* 0x0000000000048805 */ /* 0x000fe4000001ff00 */
[----:B------:R-:W-:Y:S01]  /*0400*/  @!P0 CS2R R6, SRZ ;  /* 0x0000000000068805 */ /* 0x000fe2000001ff00 */
[----:B------:R-:W-:Y:S06]  /*0410*/  @!P0 BRA `(.L_x_19) ;  /* 0x0000000000fc8947 */ /* 0x000fec0003800000 */
[----:B------:R-:W0:Y:S01]  /*0420*/  S2R R8, SR_TID.X ;  /* 0x0000000000087919 */ /* 0x000e220000002100 */
[----:B------:R-:W-:Y:S02]  /*0430*/  CS2R R4, SRZ ;  /* 0x0000000000047805 */ /* 0x000fe4000001ff00 */
[----:B------:R-:W-:Y:S01]  /*0440*/  CS2R R6, SRZ ;  /* 0x0000000000067805 */ /* 0x000fe2000001ff00 */
[----:B------:R-:W-:Y:S01]  /*0450*/  ULDC UR5, c[0x0][0x0] ;  /* 0x0000000000057ab9 */ /* 0x000fe20000000800 */
[----:B------:R-:W-:-:S05]  /*0460*/  UMOV UR4, URZ ;  /* 0x0000003f00047c82 */ /* 0x000fca0008000000 */
.L_x_22:
[----:B------:R-:W1:Y:S01]  /*0470*/  LDC R10, c[0x0][0x210] ;  /* 0x00008400ff0a7b82 */ /* 0x000e620000000800 */
[----:B0---4-:R-:W-:Y:S01]  /*0480*/  VIADD R17, R8, UR4 ;  /* 0x0000000408117c36 */ /* 0x011fe20008000000 */
[----:B------:R-:W-:-:S04]  /*0490*/  PRMT R9, RZ, 0x7610, R9 ;  /* 0x00007610ff097816 */ /* 0x000fc80000000009 */
[----:B------:R-:W-:-:S04]  /*04a0*/  IADD3 R23, R17, UR5, RZ ;  /* 0x0000000511177c10 */ /* 0x000fc8000fffe0ff */
[----:B------:R-:W-:Y:S02]  /*04b0*/  IADD3 R29, R23, UR5, RZ ;  /* 0x00000005171d7c10 */ /* 0x000fe4000fffe0ff */
[-C--:B-1----:R-:W-:Y:S02]  /*04c0*/  ISETP.GE.AND P0, PT, R17, R10.reuse, PT ;  /* 0x0000000a1100720c */ /* 0x082fe40003f06270 */
[----:B------:R-:W-:Y:S02]  /*04d0*/  ISETP.GE.AND P1, PT, R23, R10, PT ;  /* 0x0000000a1700720c */ /* 0x000fe40003f26270 */
[-C--:B------:R-:W-:Y:S02]  /*04e0*/  ISETP.LT.AND P0, PT, R17, R3.reuse, !P0 ;  /* 0x000000031100720c */ /* 0x080fe40004701270 */
[----:B------:R-:W-:Y:S02]  /*04f0*/  IADD3 R27, R29, UR5, RZ ;  /* 0x000000051d1b7c10 */ /* 0x000fe4000fffe0ff */
[----:B------:R-:W-:-:S09]  /*0500*/  ISETP.LT.AND P1, PT, R23, R3, !P1 ;  /* 0x000000031700720c */ /* 0x000fd20004f21270 */
[--C-:B------:R-:W-:Y:S01]  /*0510*/  @P0 IMAD.WIDE R16, R17, 0x2, R12.reuse ;  /* 0x0000000211100825 */ /* 0x100fe200078e020c */
[-C--:B------:R-:W-:Y:S01]  /*0520*/  ISETP.GE.AND P2, PT, R29, R10.reuse, PT ;  /* 0x0000000a1d00720c */ /* 0x080fe20003f46270 */
[----:B------:R-:W0:Y:S03]  /*0530*/  @P0 LDC R28, c[0x0][0xe80] ;  /* 0x0003a000ff1c0b82 */ /* 0x000e260000000800 */
[----:B------:R1:W2:Y:S01]  /*0540*/  @P0 LDG.E.U16 R9, desc[UR6][R16.64] ;  /* 0x0000000610090981 */ /* 0x0002a2000c1e1500 */
[----:B------:R-:W-:Y:S01]  /*0550*/  ISETP.GE.AND P3, PT, R27, R10, PT ;  /* 0x0000000a1b00720c */ /* 0x000fe20003f66270 */
[----:B------:R-:W-:Y:S01]  /*0560*/  @P1 IMAD.WIDE R20, R23, 0x2, R12 ;  /* 0x0000000217141825 */ /* 0x000fe200078e020c */
[-C--:B------:R-:W-:Y:S02]  /*0570*/  ISETP.LT.AND P2, PT, R29, R3.reuse, !P2 ;  /* 0x000000031d00720c */ /* 0x080fe40005741270 */
[----:B------:R-:W-:Y:S01]  /*0580*/  ISETP.LT.AND P3, PT, R27, R3, !P3 ;  /* 0x000000031b00720c */ /* 0x000fe20005f61270 */
[----:B------:R-:W3:Y:S01]  /*0590*/  @P1 LDC R22, c[0x0][0xe80] ;  /* 0x0003a000ff161b82 */ /* 0x000ee20000000800 */
[----:B------:R-:W-:-:S02]  /*05a0*/  PRMT R11, RZ, 0x7610, R11 ;  /* 0x00007610ff0b7816 */ /* 0x000fc4000000000b */
[----:B------:R-:W-:Y:S02]  /*05b0*/  PRMT R24, RZ, 0x7610, R24 ;  /* 0x00007610ff187816 */ /* 0x000fe40000000018 */
[----:B------:R-:W-:Y:S02]  /*05c0*/  PRMT R25, RZ, 0x7610, R25 ;  /* 0x00007610ff197816 */ /* 0x000fe40000000019 */
[----:B------:R4:W5:Y:S03]  /*05d0*/  @P1 LDG.E.U16 R11, desc[UR6][R20.64] ;  /* 0x00000006140b1981 */ /* 0x000966000c1e1500 */
[----:B-1----:R-:W-:-:S04]  /*05e0*/  @P2 IMAD.WIDE R16, R29, 0x2, R12 ;  /* 0x000000021d102825 */ /* 0x002fc800078e020c */
[----:B------:R-:W-:Y:S01]  /*05f0*/  @P3 IMAD.WIDE R18, R27, 0x2, R12 ;  /* 0x000000021b123825 */ /* 0x000fe200078e020c */
[----:B------:R0:W3:Y:S04]  /*0600*/  @P2 LDG.E.U16 R24, desc[UR6][R16.64] ;  /* 0x0000000610182981 */ /* 0x0000e8000c1e1500 */
[----:B------:R3:W3:Y:S01]  /*0610*/  @P3 LDG.E.U16 R25, desc[UR6][R18.64] ;  /* 0x0000000612193981 */ /* 0x0006e2000c1e1500 */
[----:B----4-:R-:W-:Y:S01]  /*0620*/  VIADD R21, R8, UR4 ;  /* 0x0000000408157c36 */ /* 0x010fe20008000000 */
[----:B------:R-:W-:-:S03]  /*0630*/  ULEA UR4, UR5, UR4, 0x2 ;  /* 0x0000000405047291 */ /* 0x000fc6000f8e103f */
[----:B------:R-:W-:-:S03]  /*0640*/  @P0 IMAD.WIDE R20, R21, 0x4, R14 ;  /* 0x0000000415140825 */ /* 0x000fc600078e020e */
[----:B------:R-:W-:Y:S02]  /*0650*/  ISETP.LE.AND P4, PT, R10, UR4, PT ;  /* 0x000000040a007c0c */ /* 0x000fe4000bf83270 */
[----:B------:R-:W-:Y:S01]  /*0660*/  ISETP.GT.AND P5, PT, R3, UR4, PT ;  /* 0x0000000403007c0c */ /* 0x000fe2000bfa4270 */
[--C-:B--2---:R-:W-:Y:S02]  /*0670*/  HADD2.F32 R26, -RZ, R9.reuse.H0_H0 ;  /* 0x20000009ff1a7230 */ /* 0x104fe40000004100 */
[----:B------:R-:W-:-:S03]  /*0680*/  @P0 HADD2.F32 R10, -RZ, R9.H0_H0 ;  /* 0x20000009ff0a0230 */ /* 0x000fc60000004100 */
[----:B0-----:R-:W-:Y:S02]  /*0690*/  @P0 FMUL.FTZ R17, R26, R28 ;  /* 0x0000001c1a110220 */ /* 0x001fe40000410000 */
[----:B------:R-:W0:Y:S01]  /*06a0*/  @P2 LDC R28, c[0x0][0xe80] ;  /* 0x0003a000ff1c2b82 */ /* 0x000e220000000800 */
[----:B------:R-:W-:Y:S02]  /*06b0*/  @P0 FFMA.FTZ R7, R10, R10, R7 ;  /* 0x0000000a0a070223 */ /* 0x000fe40000010007 */
[----:B------:R1:W-:Y:S01]  /*06c0*/  @P0 STG.E desc[UR6][R20.64], R17 ;  /* 0x0000001114000986 */ /* 0x0003e2000c101906 */
[----:B-----5:R-:W-:-:S04]  /*06d0*/  HADD2.F32 R16, -RZ, R11.H0_H0 ;  /* 0x2000000bff107230 */ /* 0x020fc80000004100 */
[----:B------:R-:W2:Y:S01]  /*06e0*/  @P3 LDC R26, c[0x0][0xe80] ;  /* 0x0003a000ff1a3b82 */ /* 0x000ea20000000800 */
[----:B------:R-:W-:Y:S02]  /*06f0*/  @P1 HADD2.F32 R11, -RZ, R11.H0_H0 ;  /* 0x2000000bff0b1230 */ /* 0x000fe40000004100 */
[----:B---3--:R-:W-:Y:S01]  /*0700*/  @P1 FMUL.FTZ R19, R16, R22 ;  /* 0x0000001610131220 */ /* 0x008fe20000410000 */
[----:B------:R-:W-:-:S04]  /*0710*/  @P1 IMAD.WIDE R22, R23, 0x4, R14 ;  /* 0x0000000417161825 */ /* 0x000fc800078e020e */
[----:B------:R-:W-:Y:S01]  /*0720*/  @P1 FFMA.FTZ R6, R11, R11, R6 ;  /* 0x0000000b0b061223 */ /* 0x000fe20000010006 */
[--C-:B------:R-:W-:Y:S01]  /*0730*/  HADD2.F32 R16, -RZ, R24.reuse.H0_H0 ;  /* 0x20000018ff107230 */ /* 0x100fe20000004100 */
[----:B------:R3:W-:Y:S01]  /*0740*/  @P1 STG.E desc[UR6][R22.64], R19 ;  /* 0x0000001316001986 */ /* 0x0007e2000c101906 */
[--C-:B------:R-:W-:Y:S02]  /*0750*/  HADD2.F32 R18, -RZ, R25.reuse.H0_H0 ;  /* 0x20000019ff127230 */ /* 0x100fe40000004100 */
[----:B------:R-:W-:Y:S02]  /*0760*/  @P2 HADD2.F32 R24, -RZ, R24.H0_H0 ;  /* 0x20000018ff182230 */ /* 0x000fe40000004100 */
[----:B------:R-:W-:Y:S02]  /*0770*/  @P3 HADD2.F32 R25, -RZ, R25.H0_H0 ;  /* 0x20000019ff193230 */ /* 0x000fe40000004100 */
[----:B0-----:R-:W-:Y:S01]  /*0780*/  @P2 FMUL.FTZ R28, R16, R28 ;  /* 0x0000001c101c2220 */ /* 0x001fe20000410000 */
[----:B-1----:R-:W-:-:S04]  /*0790*/  @P2 IMAD.WIDE R16, R29, 0x4, R14 ;  /* 0x000000041d102825 */ /* 0x002fc800078e020e */
[----:B------:R-:W-:Y:S01]  /*07a0*/  @P2 FFMA.FTZ R5, R24, R24, R5 ;  /* 0x0000001818052223 */ /* 0x000fe20000010005 */
[----:B------:R-:W-:Y:S01]  /*07b0*/  @P3 FFMA.FTZ R4, R25, R25, R4 ;  /* 0x0000001919043223 */ /* 0x000fe20000010004 */
[----:B------:R4:W-:Y:S01]  /*07c0*/  @P2 STG.E desc[UR6][R16.64], R28 ;  /* 0x0000001c10002986 */ /* 0x0009e2000c101906 */
[----:B--2---:R-:W-:Y:S01]  /*07d0*/  @P3 FMUL.FTZ R26, R18, R26 ;  /* 0x0000001a121a3220 */ /* 0x004fe20000410000 */
[----:B---3--:R-:W-:-:S05]  /*07e0*/  @P3 IMAD.WIDE R18, R27, 0x4, R14 ;  /* 0x000000041b123825 */ /* 0x008fca00078e020e */
[----:B------:R4:W-:Y:S01]  /*07f0*/  @P3 STG.E desc[UR6][R18.64], R26 ;  /* 0x0000001a12003986 */ /* 0x0009e2000c101906 */
[----:B------:R-:W-:Y:S05]  /*0800*/  @!P4 BRA P5, `(.L_x_22) ;  /* 0xfffffffc0018c947 */ /* 0x000fea000283ffff */
.L_x_19:
[----:B------:R-:W-:Y:S05]  /*0810*/  BSYNC B0 ;  /* 0x0000000000007941 */ /* 0x000fea0003800000 */
.L_x_17:
[----:B------:R-:W-:Y:S01]  /*0820*/  ULDC UR8, c[0x0][0x0] ;  /* 0x0000000000087ab9 */ /* 0x000fe20000000800 */
[----:B-1----:R-:W0:Y:S01]  /*0830*/  S2R R10, SR_TID.Y ;  /* 0x00000000000a7919 */ /* 0x002e220000002200 */
[----:B------:R-:W1:Y:S01]  /*0840*/  LDC R8, c[0x0][0x4] ;  /* 0x00000100ff087b82 */ /* 0x000e620000000800 */
[----:B------:R-:W-:Y:S01]  /*0850*/  FADD.FTZ R7, RZ, R7 ;  /* 0x00000007ff077221 */ /* 0x000fe20000010000 */
[----:B------:R-:W-:Y:S01]  /*0860*/  UMOV UR4, 0x400 ;  /* 0x0000040000047882 */ /* 0x000fe20000000000 */
[----:B------:R-:W0:Y:S02]  /*0870*/  S2R R3, SR_TID.X ;  /* 0x0000000000037919 */ /* 0x000e240000002100 */
[----:B------:R-:W-:-:S03]  /*0880*/  FADD.FTZ R6, R7, R6 ;  /* 0x0000000607067221 */ /* 0x000fc60000010000 */
[----:B------:R-:W2:Y:S01]  /*0890*/  S2UR UR5, SR_CgaCtaId ;  /* 0x00000000000579c3 */ /* 0x000ea20000008800 */
[----:B------:R-:W-:-:S04]  /*08a0*/  FADD.FTZ R5, R6, R5 ;  /* 0x0000000506057221 */ /* 0x000fc80000010000 */
[----:B------:R-:W-:Y:S01]  /*08b0*/  FADD.FTZ R5, R5, R4 ;  /* 0x0000000405057221 */ /* 0x000fe20000010000 */
[----:B-1----:R-:W-:-:S05]  /*08c0*/  IMAD R8, R8, UR8, RZ ;  /* 0x0000000808087c24 */ /* 0x002fca000f8e02ff */
[C---:B------:R-:W-:Y:S02]  /*08d0*/  ISETP.GE.AND P2, PT, R8.reuse, 0x40, PT ;  /* 0x000000400800780c */ /* 0x040fe40003f46270 */
[----:B------:R-:W-:Y:S01]  /*08e0*/  ISETP.GE.AND P0, PT, R8, 0x80, PT ;  /* 0x000000800800780c */ /* 0x000fe20003f06270 */
[----:B--2---:R-:W-:Y:S01]  /*08f0*/  ULEA UR4, UR5, UR4, 0x18 ;  /* 0x0000000405047291 */ /* 0x004fe2000f8ec03f */
[----:B0-----:R-:W-:-:S05]  /*0900*/  IMAD R7, R10, UR8, R3 ;  /* 0x000000080a077c24 */ /* 0x001fca000f8e0203 */
[C---:B------:R-:W-:Y:S02]  /*0910*/  LEA R6, R7.reuse, UR4, 0x2 ;  /* 0x0000000407067c11 */ /* 0x040fe4000f8e10ff */
[----:B------:R-:W-:-:S03]  /*0920*/  ISETP.GT.AND P1, PT, R7, 0x1f, PT ;  /* 0x0000001f0700780c */ /* 0x000fc60003f24270 */
[----:B------:R0:W-:Y:S01]  /*0930*/  @P2 STS [R6], R5 ;  /* 0x0000000506002388 */ /* 0x0001e20000000800 */
[----:B------:R-:W-:Y:S06]  /*0940*/  @P2 BAR.SYNC.DEFER_BLOCKING 0x0 ;  /* 0x0000000000002b1d */ /* 0x000fec0000010000 */
[----:B------:R-:W-:Y:S05]  /*0950*/  @!P0 BRA `(.L_x_23) ;  /* 0x00000000002c8947 */ /* 0x000fea0003800000 */
.L_x_24:
[----:B------:R-:W-:-:S04]  /*0960*/  SHF.R.S32.HI R10, RZ, 0x1, R8 ;  /* 0x00000001ff0a7819 */ /* 0x000fc80000011408 */
[----:B------:R-:W-:-:S13]  /*0970*/  ISETP.GE.AND P0, PT, R7, R10, PT ;  /* 0x0000000a0700720c */ /* 0x000fda0003f06270 */
[----:B------:R-:W-:Y:S01]  /*0980*/  @!P0 LEA R9, R10, R6, 0x2 ;  /* 0x000000060a098211 */ /* 0x000fe200078e10ff */
[----:B------:R-:W-:Y:S05]  /*0990*/  @!P0 LDS R4, [R6] ;  /* 0x0000000006048984 */ /* 0x000fea0000000800 */
[----:B------:R-:W1:Y:S02]  /*09a0*/  @!P0 LDS R9, [R9] ;  /* 0x0000000009098984 */ /* 0x000e640000000800 */
[----:B-1----:R-:W-:-:S05]  /*09b0*/  @!P0 FADD.FTZ R11, R4, R9 ;  /* 0x00000009040b8221 */ /* 0x002fca0000010000 */
[----:B------:R1:W-:Y:S01]  /*09c0*/  @!P0 STS [R6], R11 ;  /* 0x0000000b06008388 */ /* 0x0003e20000000800 */
[----:B------:R-:W-:Y:S01]  /*09d0*/  BAR.SYNC.DEFER_BLOCKING 0x0 ;  /* 0x0000000000007b1d */ /* 0x000fe20000010000 */
[----:B------:R-:W-:Y:S02]  /*09e0*/  ISETP.GT.AND P0, PT, R8, 0xff, PT ;  /* 0x000000ff0800780c */ /* 0x000fe40003f04270 */
[----:B------:R-:W-:-:S11]  /*09f0*/  MOV R8, R10 ;  /* 0x0000000a00087202 */ /* 0x000fd60000000f00 */
[----:B-1----:R-:W-:Y:S05]  /*0a00*/  @P0 BRA `(.L_x_24) ;  /* 0xfffffffc00d40947 */ /* 0x002fea000383ffff */
.L_x_23:
        /* <DEDUP_REMOVED lines=14> */
[----:B------:R0:W1:Y:S02]  /*0af0*/  SHFL.DOWN PT, R8, R9, 0x1, 0x1f ;  /* 0x08201f0009087f89 */ /* 0x00006400000e0000 */
.L_x_32:
[----:B-1----:R-:W-:-:S07]  /*0b00*/  FADD.FTZ R8, R9, R8 ;  /* 0x0000000809087221 */ /* 0x002fce0000010000 */
.L_x_25:
[----:B------:R-:W-:Y:S05]  /*0b10*/  WARPSYNC.ALL ;  /* 0x0000000000007948 */ /* 0x000fea0003800000 */
[----:B------:R-:W-:Y:S01]  /*0b20*/  BAR.SYNC.DEFER_BLOCKING 0x0 ;  /* 0x0000000000007b1d */ /* 0x000fe20000010000 */
[----:B------:R-:W-:-:S13]  /*0b30*/  ISETP.NE.AND P0, PT, R3, RZ, PT ;  /* 0x000000ff0300720c */ /* 0x000fda0003f05270 */
[----:B------:R-:W-:Y:S05]  /*0b40*/  @P0 EXIT ;  /* 0x000000000000094d */ /* 0x000fea0003800000 */
[----:B------:R-:W-:Y:S01]  /*0b50*/  FSETP.GEU.FTZ.AND P0, PT, |R8|, +INF , PT ;  /* 0x7f8000000800780b */ /* 0x000fe20003f1e200 */
[----:B0-----:R-:W0:Y:S01]  /*0b60*/  LDC.64 R6, c[0x0][0xe70] ;  /* 0x00039c00ff067b82 */ /* 0x001e220000000a00 */
[----:B------:R-:W-:-:S11]  /*0b70*/  ULDC.U8 UR4, c[0x0][0xe84] ;  /* 0x0003a10000047ab9 */ /* 0x000fd60000000000 */
[----:B------:R-:W1:Y:S01]  /*0b80*/  @P0 LDC.64 R4, c[0x0][0x218] ;  /* 0x00008600ff040b82 */ /* 0x000e620000000a00 */
[----:B------:R-:W-:Y:S02]  /*0b90*/  @P0 MOV R9, 0x1 ;  /* 0x0000000100090802 */ /* 0x000fe40000000f00 */
[----:B0-----:R-:W-:-:S04]  /*0ba0*/  LEA R6, P1, R0, R6, 0x2 ;  /* 0x0000000600067211 */ /* 0x001fc800078210ff */
[----:B------:R-:W-:Y:S01]  /*0bb0*/  LEA.HI.X R7, R0, R7, RZ, 0x2, P1 ;  /* 0x0000000700077211 */ /* 0x000fe200008f14ff */
[----:B-1----:R0:W-:Y:S04]  /*0bc0*/  @P0 STG.E.STRONG.SYS desc[UR6][R4.64], R9 ;  /* 0x0000000904000986 */ /* 0x0021e8000c115906 */
[----:B------:R-:W2:Y:S01]  /*0bd0*/  LDG.E R3, desc[UR6][R6.64] ;  /* 0x0000000606037981 */ /* 0x000ea2000c1e1900 */
[----:B------:R-:W-:-:S06]  /*0be0*/  UPRMT UR4, UR4, 0x8880, URZ ;  /* 0x0000888004047896 */ /* 0x000fcc000800003f */
[----:B------:R-:W-:Y:S01]  /*0bf0*/  ISETP.NE.AND P0, PT, RZ, UR4, PT ;  /* 0x00000004ff007c0c */ /* 0x000fe2000bf05270 */
[----:B--2---:R-:W-:-:S05]  /*0c00*/  FADD.FTZ R3, R8, R3 ;  /* 0x0000000308037221 */ /* 0x004fca0000010000 */
[----:B------:R0:W-:Y:S07]  /*0c10*/  STG.E desc[UR6][R6.64], R3 ;  /* 0x0000000306007986 */ /* 0x0001ee000c101906 */
[----:B------:R-:W-:Y:S05]  /*0c20*/  @!P0 EXIT ;  /* 0x000000000000894d */ /* 0x000fea0003800000 */
[----:B0-----:R-:W0:Y:S01]  /*0c30*/  LDC.U8 R3, c[0x0][R0+0x820] ;  /* 0x0002080000037b82 */ /* 0x001e220000000000 */
[----:B------:R-:W-:-:S07]  /*0c40*/  ULDC UR4, c[0x0][0xe60] ;  /* 0x0003980000047ab9 */ /* 0x000fce0000000800 */
[----:B------:R-:W1:Y:S01]  /*0c50*/  LDC.64 R4, c[0x0][0xe78] ;  /* 0x00039e00ff047b82 */ /* 0x000e620000000a00 */
[----:B0-----:R-:W-:Y:S01]  /*0c60*/  VIADD R3, R3, UR4 ;  /* 0x0000000403037c36 */ /* 0x001fe20008000000 */
[----:B------:R-:W-:-:S03]  /*0c70*/  ULDC UR4, c[0x0][0xe88] ;  /* 0x0003a20000047ab9 */ /* 0x000fc60000000800 */
[----:B------:R-:W-:-:S04]  /*0c80*/  IMAD R3, R3, UR4, R2 ;  /* 0x0000000403037c24 */ /* 0x000fc8000f8e0202 */
[----:B-1----:R-:W-:-:S05]  /*0c90*/  IMAD.WIDE R2, R3, 0x4, R4 ;  /* 0x0000000403027825 */ /* 0x002fca00078e0204 */
[----:B------:R-:W-:Y:S01]  /*0ca0*/  STG.E desc[UR6][R2.64], R8 ;  /* 0x0000000802007986 */ /* 0x000fe2000c101906 */
[----:B------:R-:W-:Y:S05]  /*0cb0*/  EXIT ;  /* 0x000000000000794d */ /* 0x000fea0003800000 */
.L_x_26:
[----:B------:R-:W-:Y:S01]  /*0cc0*/  HFMA2.MMA R11, -RZ, RZ, 0, 9.5367431640625e-07 ;  /* 0x00000010ff0b7435 */ /* 0x000fe200000001ff */
[----:B------:R-:W-:Y:S02]  /*0cd0*/  MOV R12, 0x1f ;  /* 0x0000001f000c7802 */ /* 0x000fe40000000f00 */
[----:B------:R-:W-:-:S08]  /*0ce0*/  MOV R10, 0xffffffff ;  /* 0xffffffff000a7802 */ /* 0x000fd00000000f00 */
[----:B----4-:R-:W-:Y:S05]  /*0cf0*/  WARPSYNC.COLLECTIVE R10, `(.L_x_27) ;  /* 0x000000000a087348 */ /* 0x010fea0003c00000 */
[----:B------:R0:W1:Y:S02]  /*0d00*/  SHFL.DOWN P0, R8, R5, R11, R12 ;  /* 0x0800000b05087389 */ /* 0x000064000000000c */
[----:B01--4-:R-:W-:Y:S01]  /*0d10*/  ENDCOLLECTIVE ;  /* 0x000000000000791b */ /* 0x013fe20003800000 */
.L_x_27:
[----:B------:R-:W-:Y:S01]  /*0d20*/  HFMA2.MMA R11, -RZ, RZ, 0, 4.76837158203125e-07 ;  /* 0x00000008ff0b7435 */ /* 0x000fe200000001ff */
[----:B------:R-:W-:-:S04]  /*0d30*/  IMAD.MOV.U32 R4, RZ, RZ, R8 ;  /* 0x000000ffff047224 */ /* 0x000fc800078e0008 */
[----:B------:R-:W-:-:S05]  /*0d40*/  FADD.FTZ R4, R4, R5 ;  /* 0x0000000504047221 */ /* 0x000fca0000010000 */
[----:B------:R-:W-:-:S07]  /*0d50*/  MOV R5, R4 ;  /* 0x0000000400057202 */ /* 0x000fce0000000f00 */
[----:B------:R-:W-:Y:S05]  /*0d60*/  WARPSYNC.COLLECTIVE R10, `(.L_x_28) ;  /* 0x000000000a087348 */ /* 0x000fea0003c00000 */
[----:B------:R0:W1:Y:S02]  /*0d70*/  SHFL.DOWN P0, R8, R5, R11, R12 ;  /* 0x0800000b05087389 */ /* 0x000064000000000c */
[----:B01----:R-:W-:Y:S01]  /*0d80*/  ENDCOLLECTIVE ;  /* 0x000000000000791b */ /* 0x003fe20003800000 */
.L_x_28:
[----:B------:R-:W-:Y:S01]  /*0d90*/  HFMA2.MMA R11, -RZ, RZ, 0, 2.384185791015625e-07 ;  /* 0x00000004ff0b7435 */ /* 0x000fe200000001ff */
[----:B------:R-:W-:-:S05]  /*0da0*/  MOV R7, R8 ;  /* 0x0000000800077202 */ /* 0x000fca0000000f00 */
[----:B------:R-:W-:-:S04]  /*0db0*/  FADD.FTZ R7, R4, R7 ;  /* 0x0000000704077221 */ /* 0x000fc80000010000 */
[----:B------:R-:W-:-:S07]  /*0dc0*/  IMAD.MOV.U32 R5, RZ, RZ, R7 ;  /* 0x000000ffff057224 */ /* 0x000fce00078e0007 */
[----:B------:R-:W-:Y:S05]  /*0dd0*/  WARPSYNC.COLLECTIVE R10, `(.L_x_29) ;  /* 0x000000000a087348 */ /* 0x000fea0003c00000 */
[----:B------:R0:W1:Y:S02]  /*0de0*/  SHFL.DOWN P0, R8, R5, R11, R12 ;  /* 0x0800000b05087389 */ /* 0x000064000000000c */
[----:B01----:R-:W-:Y:S01]  /*0df0*/  ENDCOLLECTIVE ;  /* 0x000000000000791b */ /* 0x003fe20003800000 */
.L_x_29:
[----:B------:R-:W-:Y:S01]  /*0e00*/  IMAD.MOV.U32 R11, RZ, RZ, 0x2 ;  /* 0x00000002ff0b7424 */ /* 0x000fe200078e00ff */
[----:B------:R-:W-:-:S05]  /*0e10*/  MOV R6, R8 ;  /* 0x0000000800067202 */ /* 0x000fca0000000f00 */
[----:B------:R-:W-:-:S05]  /*0e20*/  FADD.FTZ R6, R7, R6 ;  /* 0x0000000607067221 */ /* 0x000fca0000010000 */
[----:B------:R-:W-:-:S07]  /*0e30*/  MOV R5, R6 ;  /* 0x0000000600057202 */ /* 0x000fce0000000f00 */
[----:B------:R-:W-:Y:S05]  /*0e40*/  WARPSYNC.COLLECTIVE R10, `(.L_x_30) ;  /* 0x000000000a087348 */ /* 0x000fea0003c00000 */
[----:B------:R0:W1:Y:S02]  /*0e50*/  SHFL.DOWN P0, R8, R5, R11, R12 ;  /* 0x0800000b05087389 */ /* 0x000064000000000c */
[----:B01----:R-:W-:Y:S01]  /*0e60*/  ENDCOLLECTIVE ;  /* 0x000000000000791b */ /* 0x003fe20003800000 */
.L_x_30:
[----:B------:R-:W-:Y:S01]  /*0e70*/  HFMA2.MMA R11, -RZ, RZ, 0, 5.9604644775390625e-08 ;  /* 0x00000001ff0b7435 */ /* 0x000fe200000001ff */
[----:B------:R-:W-:-:S05]  /*0e80*/  MOV R9, R8 ;  /* 0x0000000800097202 */ /* 0x000fca0000000f00 */
[----:B------:R-:W-:-:S05]  /*0e90*/  FADD.FTZ R9, R6, R9 ;  /* 0x0000000906097221 */ /* 0x000fca0000010000 */
[----:B------:R-:W-:-:S07]  /*0ea0*/  MOV R5, R9 ;  /* 0x0000000900057202 */ /* 0x000fce0000000f00 */
[----:B------:R-:W-:Y:S05]  /*0eb0*/  WARPSYNC.COLLECTIVE R10, `(.L_x_31) ;  /* 0x000000000a087348 */ /* 0x000fea0003c00000 */
[----:B------:R0:W1:Y:S02]  /*0ec0*/  SHFL.DOWN P0, R8, R5, R11, R12 ;  /* 0x0800000b05087389 */ /* 0x000064000000000c */
[----:B01----:R-:W-:Y:S01]  /*0ed0*/  ENDCOLLECTIVE ;  /* 0x000000000000791b */ /* 0x003fe20003800000 */
.L_x_31:
[----:B------:R-:W-:Y:S05]  /*0ee0*/  BRA `(.L_x_32) ;  /* 0xfffffffc00047947 */ /* 0x000fea000383ffff */
.L_x_33:
        /* <DEDUP_REMOVED lines=9> */
.L_x_94:


//--------------------- .text._Z25multi_tensor_apply_kernelI18TensorListMetadataILi2EE18L2NormScaleFunctorIfN3c104HalfEEJPfS6_fbiEEvlPViT_T0_DpT1_ --------------------------
	.section	.text._Z25multi_tensor_apply_kernelI18TensorListMetadataILi2EE18L2NormScaleFunctorIfN3c104HalfEEJPfS6_fbiEEvlPViT_T0_DpT1_,"ax",@progbits
	.align	128
        .global         _Z25multi_tensor_apply_kernelI18TensorListMetadataILi2EE18L2NormScaleFunctorIfN3c104HalfEEJPfS6_fbiEEvlPViT_T0_DpT1_
        .type           _Z25multi_tensor_apply_kernelI18TensorListMetadataILi2EE18L2NormScaleFunctorIfN3c104HalfEEJPfS6_fbiEEvlPViT_T0_DpT1_,@function
        .size           _Z25multi_tensor_apply_kernelI18TensorListMetadataILi2EE18L2NormScaleFunctorIfN3c104HalfEEJPfS6_fbiEEvlPViT_T0_DpT1_,(.L_x_95 - _Z25multi_tensor_apply_kernelI18TensorListMetadataILi2EE18L2NormScaleFunctorIfN3c104HalfEEJPfS6_fbiEEvlPViT_T0_DpT1_)
        .other          _Z25multi_tensor_apply_kernelI18TensorListMetadataILi2EE18L2NormScaleFunctorIfN3c104HalfEEJPfS6_fbiEEvlPViT_T0_DpT1_,@"STO_CUDA_ENTRY STV_DEFAULT"
_Z25multi_tensor_apply_kernelI18TensorListMetadataILi2EE18L2NormScaleFunctorIfN3c104HalfEEJPfS6_fbiEEvlPViT_T0_DpT1_:
.text._Z25multi_tensor_apply_kernelI18TensorListMetadataILi2EE18L2NormScaleFunctorIfN3c104HalfEEJPfS6_fbiEEvlPViT_T0_DpT1_:
        /* <DEDUP_REMOVED lines=19> */
[C---:B------:R-:W-:Y:S01]  /*0130*/  LEA R8, R7.reuse, R8, 0x2 ;  /* 0x0000000807087211 */ /* 0x040fe200078e10ff */
[----:B------:R-:W-:-:S03]  /*0140*/  IMAD.U32 R7, R7, 0x2, R10 ;  /* 0x0000000207077824 */ /* 0x000fc600078e000a */
[----:B------:R-:W-:Y:S02]  /*0150*/  LOP3.LUT P0, RZ, R8, 0xf, RZ, 0xc0, !PT ;  /* 0x0000000f08ff7812 */ /* 0x000fe4000780c0ff */
[----:B------:R-:W-:-:S04]  /*0160*/  LOP3.LUT P1, RZ, R7, 0x7, RZ, 0xc0, !PT ;  /* 0x0000000707ff7812 */ /* 0x000fc8000782c0ff */
[----:B------:R-:W-:-:S13]  /*0170*/  PLOP3.LUT P0, PT, P0, P1, PT, 0xa8, 0x0 ;  /* 0x000000000000781c */ /* 0x000fda0000703570 */
[----:B------:R-:W-:Y:S05]  /*0180*/  @P0 BRA `(.L_x_35) ;  /* 0x0000000000a00947 */ /* 0x000fea0003800000 */
[----:B------:R-:W0:Y:S01]  /*0190*/  S2R R25, SR_TID.X ;  /* 0x0000000000197919 */ /* 0x000e220000002100 */
[----:B------:R-:W-:Y:S01]  /*01a0*/  ULDC UR4, c[0x0][0xe80] ;  /* 0x0003a00000047ab9 */ /* 0x000fe20000000800 */
[----:B------:R-:W-:Y:S01]  /*01b0*/  HFMA2.MMA R13, -RZ, RZ, 0, 0 ;  /* 0x00000000ff0d7435 */ /* 0x000fe200000001ff */
[----:B------:R-:W-:Y:S02]  /*01c0*/  IMAD.MOV.U32 R7, RZ, RZ, RZ ;  /* 0x000000ffff077224 */ /* 0x000fe400078e00ff */
[----:B------:R-:W-:Y:S01]  /*01d0*/  IMAD.MOV.U32 R15, RZ, RZ, RZ ;  /* 0x000000ffff0f7224 */ /* 0x000fe200078e00ff */
[----:B0-----:R-:W-:-:S04]  /*01e0*/  SHF.L.U32 R3, R25, 0x2, RZ ;  /* 0x0000000219037819 */ /* 0x001fc800000006ff */
[----:B------:R-:W-:-:S04]  /*01f0*/  ISETP.GE.AND P0, PT, R3, R6, PT ;  /* 0x000000060300720c */ /* 0x000fc80003f06270 */
[----:B------:R-:W-:Y:S02]  /*0200*/  ISETP.GE.OR P0, PT, R3, R5, P0 ;  /* 0x000000050300720c */ /* 0x000fe40000706670 */
[----:B------:R-:W-:-:S11]  /*0210*/  MOV R3, RZ ;  /* 0x000000ff00037202 */ /* 0x000fd60000000f00 */
[----:B------:R-:W-:Y:S05]  /*0220*/  @P0 BRA `(.L_x_36) ;  /* 0x0000000400840947 */ /* 0x000fea0003800000 */
[----:B------:R-:W0:Y:S01]  /*0230*/  LDC R12, c[0x0][RZ] ;  /* 0x00000000ff0c7b82 */ /* 0x000e220000000800 */
[----:B------:R-:W-:Y:S01]  /*0240*/  BSSY B1, `(.L_x_37) ;  /* 0x000001b000017945 */ /* 0x000fe20003800000 */
[----:B------:R-:W-:-:S07]  /*0250*/  IMAD.MOV.U32 R7, RZ, RZ, RZ ;  /* 0x000000ffff077224 */ /* 0x000fce00078e00ff */
.L_x_38:
[----:B------:R-:W-:-:S06]  /*0260*/  IMAD.WIDE R8, R25, 0x10, R16 ;  /* 0x0000001019087825 */ /* 0x000fcc00078e0210 */
[----:B------:R-:W2:Y:S02]  /*0270*/  LDG.E.128 R8, desc[UR6][R8.64] ;  /* 0x0000000608087981 */ /* 0x000ea4000c1e1d00 */
[----:B--2---:R-:W-:Y:S01]  /*0280*/  FMUL.FTZ R22, R9, UR4 ;  /* 0x0000000409167c20 */ /* 0x004fe20008410000 */
[----:B------:R-:W-:Y:S01]  /*0290*/  FMUL.FTZ R24, R10, UR4 ;  /* 0x000000040a187c20 */ /* 0x000fe20008410000 */
[----:B------:R-:W-:Y:S01]  /*02a0*/  FMUL.FTZ R26, R11, UR4 ;  /* 0x000000040b1a7c20 */ /* 0x000fe20008410000 */
[C---:B------:R-:W-:Y:S01]  /*02b0*/  FMUL.FTZ R14, R8.reuse, UR4 ;  /* 0x00000004080e7c20 */ /* 0x040fe20008410000 */
[----:B------:R-:W1:Y:S01]  /*02c0*/  F2F.F16.F32 R20, R22 ;  /* 0x0000001600147304 */ /* 0x000e620000200800 */
[----:B------:R-:W-:Y:S01]  /*02d0*/  FFMA.FTZ R3, R8, R8, R3 ;  /* 0x0000000808037223 */ /* 0x000fe20000010003 */
[----:B------:R-:W-:Y:S01]  /*02e0*/  FFMA.FTZ R15, R9, R9, R15 ;  /* 0x00000009090f7223 */ /* 0x000fe2000001000f */
[----:B------:R-:W-:Y:S01]  /*02f0*/  FFMA.FTZ R13, R10, R10, R13 ;  /* 0x0000000a0a0d7223 */ /* 0x000fe2000001000d */
[----:B------:R-:W-:-:S04]  /*0300*/  FFMA.FTZ R7, R11, R11, R7 ;  /* 0x0000000b0b077223 */ /* 0x000fc80000010007 */
[----:B------:R-:W-:Y:S01]  /*0310*/  F2F.F16.F32 R24, R24 ;  /* 0x0000001800187304 */ /* 0x000fe20000200800 */
[----:B-1----:R-:W-:-:S07]  /*0320*/  IMAD.WIDE.U32 R20, R20, 0x10000, RZ ;  /* 0x0001000014147825 */ /* 0x002fce00078e00ff */
[----:B------:R-:W1:Y:S08]  /*0330*/  F2F.F16.F32 R27, R26 ;  /* 0x0000001a001b7304 */ /* 0x000e700000200800 */
[----:B------:R-:W2:Y:S01]  /*0340*/  F2F.F16.F32 R23, R14 ;  /* 0x0000000e00177304 */ /* 0x000ea20000200800 */
[----:B-1----:R-:W-:-:S04]  /*0350*/  PRMT R27, R24, 0x5410, R27 ;  /* 0x00005410181b7816 */ /* 0x002fc8000000001b */
[----:B------:R-:W-:Y:S02]  /*0360*/  LOP3.LUT R21, R27, R21, RZ, 0xfc, !PT ;  /* 0x000000151b157212 */ /* 0x000fe400078efcff */
[----:B--2---:R-:W-:Y:S01]  /*0370*/  LOP3.LUT R20, R20, R23, RZ, 0xfc, !PT ;  /* 0x0000001714147212 */ /* 0x004fe200078efcff */
[----:B------:R-:W-:Y:S01]  /*0380*/  IMAD.WIDE R22, R25, 0x8, R18 ;  /* 0x0000000819167825 */ /* 0x000fe200078e0212 */
[----:B0-----:R-:W-:-:S04]  /*0390*/  IADD3 R25, R12, R25, RZ ;  /* 0x000000190c197210 */ /* 0x001fc80007ffe0ff */
[----:B------:R1:W-:Y:S01]  /*03a0*/  STG.E.64 desc[UR6][R22.64], R20 ;  /* 0x0000001416007986 */ /* 0x0003e2000c101b06 */
[----:B------:R-:W-:-:S05]  /*03b0*/  IMAD.SHL.U32 R24, R25, 0x4, RZ ;  /* 0x0000000419187824 */ /* 0x000fca00078e00ff */
[C---:B------:R-:W-:Y:S02]  /*03c0*/  ISETP.GE.AND P0, PT, R24.reuse, R6, PT ;  /* 0x000000061800720c */ /* 0x040fe40003f06270 */
[----:B------:R-:W-:-:S13]  /*03d0*/  ISETP.LT.AND P1, PT, R24, R5, PT ;  /* 0x000000051800720c */ /* 0x000fda0003f21270 */
[----:B-1----:R-:W-:Y:S05]  /*03e0*/  @!P0 BRA P1, `(.L_x_38) ;  /* 0xfffffffc009c8947 */ /* 0x002fea000083ffff */
[----:B------:R-:W-:Y:S05]  /*03f0*/  BSYNC B1 ;  /* 0x0000000000017941 */ /* 0x000fea0003800000 */
.L_x_37:
[----:B------:R-:W-:Y:S05]  /*0400*/  BRA `(.L_x_36) ;  /* 0x00000004000c7947 */ /* 0x000fea0003800000 */
.L_x_35:
[----:B------:R-:W-:-:S04]  /*0410*/  ISETP.GT.AND P0, PT, R6, RZ, PT ;  /* 0x000000ff0600720c */ /* 0x000fc80003f04270 */
[----:B------:R-:W-:-:S13]  /*0420*/  ISETP.GT.AND P0, PT, R5, RZ, P0 ;  /* 0x000000ff0500720c */ /* 0x000fda0000704270 */
[----:B------:R-:W-:Y:S01]  /*0430*/  @!P0 MOV R7, RZ ;  /* 0x000000ff00078202 */ /* 0x000fe20000000f00 */
[----:B------:R-:W-:Y:S01]  /*0440*/  @!P0 IMAD.MOV.U32 R13, RZ, RZ, RZ ;  /* 0x000000ffff0d8224 */ /* 0x000fe200078e00ff */
[----:B------:R-:W-:Y:S01]  /*0450*/  @!P0 MOV R15, RZ ;  /* 0x000000ff000f8202 */ /* 0x000fe20000000f00 */
[----:B------:R-:W-:Y:S01]  /*0460*/  @!P0 IMAD.MOV.U32 R3, RZ, RZ, RZ ;  /* 0x000000ffff038224 */ /* 0x000fe200078e00ff */
[----:B------:R-:W-:Y:S06]  /*0470*/  @!P0 BRA `(.L_x_36) ;  /* 0x0000000000f08947 */ /* 0x000fec0003800000 */
[----:B------:R-:W0:Y:S01]  /*0480*/  S2R R6, SR_TID.X ;  /* 0x0000000000067919 */ /* 0x000e220000002100 */
[----:B------:R-:W-:Y:S01]  /*0490*/  HFMA2.MMA R7, -RZ, RZ, 0, 0 ;  /* 0x00000000ff077435 */ /* 0x000fe200000001ff */
[----:B------:R-:W-:Y:S01]  /*04a0*/  IMAD.MOV.U32 R13, RZ, RZ, RZ ;  /* 0x000000ffff0d7224 */ /* 0x000fe200078e00ff */
[----:B------:R-:W-:Y:S01]  /*04b0*/  MOV R15, RZ ;  /* 0x000000ff000f7202 */ /* 0x000fe20000000f00 */
[----:B------:R-:W-:Y:S01]  /*04c0*/  IMAD.MOV.U32 R3, RZ, RZ, RZ ;  /* 0x000000ffff037224 */ /* 0x000fe200078e00ff */
[----:B------:R-:W-:Y:S01]  /*04d0*/  ULDC UR5, c[0x0][0x0] ;  /* 0x0000000000057ab9 */ /* 0x000fe20000000800 */
[----:B------:R-:W-:Y:S01]  /*04e0*/  UMOV UR4, URZ ;  /* 0x0000003f00047c82 */ /* 0x000fe20008000000 */
[----:B------:R-:W-:-:S05]  /*04f0*/  ULDC UR8, c[0x0][0xe80] ;  /* 0x0003a00000087ab9 */ /* 0x000fca0000000800 */
.L_x_39:
[----:B-1----:R-:W1:Y:S01]  /*0500*/  LDC R9, c[0x0][0x210] ;  /* 0x00008400ff097b82 */ /* 0x002e620000000800 */
[----:B0-----:R-:W-:Y:S02]  /*0510*/  IADD3 R26, R6, UR4, RZ ;  /* 0x00000004061a7c10 */ /* 0x001fe4000fffe0ff */
[----:B------:R-:W-:-:S03]  /*0520*/  MOV R24, RZ ;  /* 0x000000ff00187202 */ /* 0x000fc60000000f00 */
[----:B------:R-:W-:-:S05]  /*0530*/  VIADD R29, R26, UR5 ;  /* 0x000000051a1d7c36 */ /* 0x000fca0008000000 */
        /* <DEDUP_REMOVED lines=9> */
[----:B------:R-:W-:Y:S02]  /*05d0*/  ISETP.LT.AND P3, PT, R25, R5, !P3 ;  /* 0x000000051900720c */ /* 0x000fe40005f61270 */
[----:B------:R-:W-:Y:S01]  /*05e0*/  MOV R14, RZ ;  /* 0x000000ff000e7202 */ /* 0x000fe20000000f00 */
[----:B------:R-:W-:-:S04]  /*05f0*/  @P0 IMAD.WIDE R26, R26, 0x4, R16 ;  /* 0x000000041a1a0825 */ /* 0x000fc800078e0210 */
[--C-:B------:R-:W-:Y:S01]  /*0600*/  @P1 IMAD.WIDE R22, R29, 0x4, R16.reuse ;  /* 0x000000041d161825 */ /* 0x100fe200078e0210 */
[----:B------:R0:W2:Y:S04]  /*0610*/  @P0 LDG.E R24, desc[UR6][R26.64] ;  /* 0x000000061a180981 */ /* 0x0000a8000c1e1900 */
[----:B------:R1:W3:Y:S01]  /*0620*/  @P1 LDG.E R14, desc[UR6][R22.64] ;  /* 0x00000006160e1981 */ /* 0x0002e2000c1e1900 */
[----:B------:R-:W-:Y:S01]  /*0630*/  MOV R12, RZ ;  /* 0x000000ff000c7202 */ /* 0x000fe20000000f00 */
[----:B------:R-:W-:Y:S02]  /*0640*/  IMAD.MOV.U32 R8, RZ, RZ, RZ ;  /* 0x000000ffff087224 */ /* 0x000fe400078e00ff */
[----:B------:R-:W-:-:S04]  /*0650*/  @P2 IMAD.WIDE R10, R28, 0x4, R16 ;  /* 0x000000041c0a2825 */ /* 0x000fc800078e0210 */
[----:B------:R-:W-:Y:S01]  /*0660*/  @P3 IMAD.WIDE R20, R25, 0x4, R16 ;  /* 0x0000000419143825 */ /* 0x000fe200078e0210 */
[----:B------:R3:W4:Y:S04]  /*0670*/  @P2 LDG.E R12, desc[UR6][R10.64] ;  /* 0x000000060a0c2981 */ /* 0x000728000c1e1900 */
[----:B------:R5:W4:Y:S01]  /*0680*/  @P3 LDG.E R8, desc[UR6][R20.64] ;  /* 0x0000000614083981 */ /* 0x000b22000c1e1900 */
[----:B0-----:R-:W-:Y:S01]  /*0690*/  IADD3 R27, R6, UR4, RZ ;  /* 0x00000004061b7c10 */ /* 0x001fe2000fffe0ff */
[----:B-1----:R-:W-:Y:S01]  /*06a0*/  @P1 IMAD.WIDE R22, R29, 0x2, R18 ;  /* 0x000000021d161825 */ /* 0x002fe200078e0212 */
[----:B------:R-:W-:-:S06]  /*06b0*/  ULEA UR4, UR5, UR4, 0x2 ;  /* 0x0000000405047291 */ /* 0x000fcc000f8e103f */
[----:B------:R-:W-:Y:S02]  /*06c0*/  ISETP.LE.AND P4, PT, R9, UR4, PT ;  /* 0x0000000409007c0c */ /* 0x000fe4000bf83270 */
[----:B------:R-:W-:Y:S01]  /*06d0*/  ISETP.GT.AND P5, PT, R5, UR4, PT ;  /* 0x0000000405007c0c */ /* 0x000fe2000bfa4270 */
[C---:B--2---:R-:W-:Y:S01]  /*06e0*/  FMUL.FTZ R26, R24.reuse, UR8 ;  /* 0x00000008181a7c20 */ /* 0x044fe20008410000 */
[----:B------:R-:W-:Y:S01]  /*06f0*/  @P0 FFMA.FTZ R3, R24, R24, R3 ;  /* 0x0000001818030223 */ /* 0x000fe20000010003 */
[----:B---3--:R-:W-:-:S03]  /*0700*/  FMUL.FTZ R10, R14, UR8 ;  /* 0x000000080e0a7c20 */ /* 0x008fc60008410000 */
[----:B------:R-:W-:Y:S01]  /*0710*/  F2FP.F16.F32.PACK_AB R26, RZ, R26 ;  /* 0x0000001aff1a723e */ /* 0x000fe200000000ff */
[----:B------:R-:W-:Y:S01]  /*0720*/  @P1 FFMA.FTZ R15, R14, R14, R15 ;  /* 0x0000000e0e0f1223 */ /* 0x000fe2000001000f */
[----:B------:R-:W-:Y:S02]  /*0730*/  F2FP.F16.F32.PACK_AB R11, RZ, R10 ;  /* 0x0000000aff0b723e */ /* 0x000fe400000000ff */
[----:B-----5:R-:W-:Y:S01]  /*0740*/  PRMT R21, R26, 0x7610, R21 ;  /* 0x000076101a157816 */ /* 0x020fe20000000015 */
[----:B------:R-:W-:Y:S01]  /*0750*/  @P0 IMAD.WIDE R26, R27, 0x2, R18 ;  /* 0x000000021b1a0825 */ /* 0x000fe200078e0212 */
[----:B------:R-:W-:-:S03]  /*0760*/  PRMT R29, R11, 0x7610, R29 ;  /* 0x000076100b1d7816 */ /* 0x000fc6000000001d */
[C---:B----4-:R-:W-:Y:S01]  /*0770*/  FMUL.FTZ R10, R12.reuse, UR8 ;  /* 0x000000080c0a7c20 */ /* 0x050fe20008410000 */
[----:B------:R-:W-:Y:S01]  /*0780*/  @P2 FFMA.FTZ R13, R12, R12, R13 ;  /* 0x0000000c0c0d2223 */ /* 0x000fe2000001000d */
[C---:B------:R-:W-:Y:S01]  /*0790*/  FMUL.FTZ R11, R8.reuse, UR8 ;  /* 0x00000008080b7c20 */ /* 0x040fe20008410000 */
[----:B------:R0:W-:Y:S01]  /*07a0*/  @P0 STG.E.U16 desc[UR6][R26.64], R21 ;  /* 0x000000151a000986 */ /* 0x0001e2000c101506 */
[----:B------:R-:W-:-:S03]  /*07b0*/  @P3 FFMA.FTZ R7, R8, R8, R7 ;  /* 0x0000000808073223 */ /* 0x000fc60000010007 */
[----:B------:R1:W-:Y:S01]  /*07c0*/  @P1 STG.E.U16 desc[UR6][R22.64], R29 ;  /* 0x0000001d16001986 */ /* 0x0003e2000c101506 */
[----:B0-----:R-:W-:Y:S01]  /*07d0*/  F2FP.F16.F32.PACK_AB R27, RZ, R10 ;  /* 0x0000000aff1b723e */ /* 0x001fe200000000ff */
[----:B------:R-:W-:Y:S01]  /*07e0*/  @P3 IMAD.WIDE R20, R25, 0x2, R18 ;  /* 0x0000000219143825 */ /* 0x000fe200078e0212 */
[----:B-1----:R-:W-:-:S03]  /*07f0*/  F2FP.F16.F32.PACK_AB R23, RZ, R11 ;  /* 0x0000000bff17723e */ /* 0x002fc600000000ff */
[----:B------:R-:W-:-:S05]  /*0800*/  @P2 IMAD.WIDE R10, R28, 0x2, R18 ;  /* 0x000000021c0a2825 */ /* 0x000fca00078e0212 */
[----:B------:R1:W-:Y:S04]  /*0810*/  @P2 STG.E.U16 desc[UR6][R10.64], R27 ;  /* 0x0000001b0a002986 */ /* 0x0003e8000c101506 */
[----:B------:R1:W-:Y:S01]  /*0820*/  @P3 STG.E.U16 desc[UR6][R20.64], R23 ;  /* 0x0000001714003986 */ /* 0x0003e2000c101506 */
[----:B------:R-:W-:Y:S05]  /*0830*/  @!P4 BRA P5, `(.L_x_39) ;  /* 0xfffffffc0030c947 */ /* 0x000fea000283ffff */
.L_x_36:
[----:B------:R-:W-:Y:S05]  /*0840*/  BSYNC B0 ;  /* 0x0000000000007941 */ /* 0x000fea0003800000 */
.L_x_34:
        /* <DEDUP_REMOVED lines=20> */
.L_x_41:
[----:B------:R-:W-:-:S04]  /*0990*/  SHF.R.S32.HI R12, RZ, 0x1, R9 ;  /* 0x00000001ff0c7819 */ /* 0x000fc80000011409 */
[----:B------:R-:W-:-:S13]  /*09a0*/  ISETP.GE.AND P0, PT, R3, R12, PT ;  /* 0x0000000c0300720c */ /* 0x000fda0003f06270 */
[----:B-1----:R-:W-:Y:S01]  /*09b0*/  @!P0 LEA R10, R12, R8, 0x2 ;  /* 0x000000080c0a8211 */ /* 0x002fe200078e10ff */
[----:B------:R-:W-:Y:S04]  /*09c0*/  @!P0 LDS R6, [R8] ;  /* 0x0000000008068984 */ /* 0x000fe80000000800 */
[----:B------:R-:W1:Y:S02]  /*09d0*/  @!P0 LDS R11, [R10] ;  /* 0x000000000a0b8984 */ /* 0x000e640000000800 */
[----:B-1----:R-:W-:-:S05]  /*09e0*/  @!P0 FADD.FTZ R11, R6, R11 ;  /* 0x0000000b060b8221 */ /* 0x002fca0000010000 */
[----:B------:R2:W-:Y:S01]  /*09f0*/  @!P0 STS [R8], R11 ;  /* 0x0000000b08008388 */ /* 0x0005e20000000800 */
[----:B------:R-:W-:Y:S01]  /*0a00*/  BAR.SYNC.DEFER_BLOCKING 0x0 ;  /* 0x0000000000007b1d */ /* 0x000fe20000010000 */
[----:B------:R-:W-:Y:S01]  /*0a10*/  ISETP.GT.AND P0, PT, R9, 0xff, PT ;  /* 0x000000ff0900780c */ /* 0x000fe20003f04270 */
[----:B------:R-:W-:-:S12]  /*0a20*/  IMAD.MOV.U32 R9, RZ, RZ, R12 ;  /* 0x000000ffff097224 */ /* 0x000fd800078e000c */
[----:B--2---:R-:W-:Y:S05]  /*0a30*/  @P0 BRA `(.L_x_41) ;  /* 0xfffffffc00d40947 */ /* 0x004fea000383ffff */
.L_x_40:
        /* <DEDUP_REMOVED lines=14> */
[----:B-1----:R0:W1:Y:S02]  /*0b20*/  SHFL.DOWN PT, R10, R9, 0x1, 0x1f ;  /* 0x08201f00090a7f89 */ /* 0x00206400000e0000 */
.L_x_49:
[----:B-1----:R-:W-:-:S07]  /*0b30*/  FADD.FTZ R11, R9, R10 ;  /* 0x0000000a090b7221 */ /* 0x002fce0000010000 */
.L_x_42:
        /* <DEDUP_REMOVED lines=26> */
.L_x_43:
[----:B------:R-:W-:Y:S01]  /*0ce0*/  HFMA2.MMA R14, -RZ, RZ, 0, 1.847743988037109375e-06 ;  /* 0x0000001fff0e7435 */ /* 0x000fe200000001ff */
[----:B------:R-:W-:Y:S01]  /*0cf0*/  IMAD.MOV.U32 R12, RZ, RZ, 0x10 ;  /* 0x00000010ff0c7424 */ /* 0x000fe200078e00ff */
[----:B-1----:R-:W-:-:S09]  /*0d00*/  MOV R11, 0xffffffff ;  /* 0xffffffff000b7802 */ /* 0x002fd20000000f00 */
[----:B------:R-:W-:Y:S05]  /*0d10*/  WARPSYNC.COLLECTIVE R11, `(.L_x_44) ;  /* 0x000000000b087348 */ /* 0x000fea0003c00000 */
[----:B------:R0:W1:Y:S02]  /*0d20*/  SHFL.DOWN P0, R10, R7, R12, R14 ;  /* 0x0800000c070a7389 */ /* 0x000064000000000e */
[----:B01----:R-:W-:Y:S01]  /*0d30*/  ENDCOLLECTIVE ;  /* 0x000000000000791b */ /* 0x003fe20003800000 */
.L_x_44:
[----:B------:R-:W-:Y:S01]  /*0d40*/  HFMA2.MMA R12, -RZ, RZ, 0, 4.76837158203125e-07 ;  /* 0x00000008ff0c7435 */ /* 0x000fe200000001ff */
[----:B------:R-:W-:-:S04]  /*0d50*/  IMAD.MOV.U32 R6, RZ, RZ, R10 ;  /* 0x000000ffff067224 */ /* 0x000fc800078e000a */
[----:B------:R-:W-:-:S05]  /*0d60*/  FADD.FTZ R6, R6, R7 ;  /* 0x0000000706067221 */ /* 0x000fca0000010000 */
[----:B------:R-:W-:-:S07]  /*0d70*/  MOV R7, R6 ;  /* 0x0000000600077202 */ /* 0x000fce0000000f00 */
[----:B------:R-:W-:Y:S05]  /*0d80*/  WARPSYNC.COLLECTIVE R11, `(.L_x_45) ;  /* 0x000000000b087348 */ /* 0x000fea0003c00000 */
[----:B------:R0:W1:Y:S02]  /*0d90*/  SHFL.DOWN P0, R10, R7, R12, R14 ;  /* 0x0800000c070a7389 */ /* 0x000064000000000e */
[----:B01----:R-:W-:Y:S01]  /*0da0*/  ENDCOLLECTIVE ;  /* 0x000000000000791b */ /* 0x003fe20003800000 */
.L_x_45:
[----:B------:R-:W-:Y:S01]  /*0db0*/  HFMA2.MMA R12, -RZ, RZ, 0, 2.384185791015625e-07 ;  /* 0x00000004ff0c7435 */ /* 0x000fe200000001ff */
[----:B------:R-:W-:-:S04]  /*0dc0*/  IMAD.MOV.U32 R3, RZ, RZ, R10 ;  /* 0x000000ffff037224 */ /* 0x000fc800078e000a */
[----:B------:R-:W-:-:S05]  /*0dd0*/  FADD.FTZ R3, R6, R3 ;  /* 0x0000000306037221 */ /* 0x000fca0000010000 */
[----:B------:R-:W-:-:S07]  /*0de0*/  MOV R7, R3 ;  /* 0x0000000300077202 */ /* 0x000fce0000000f00 */
[----:B------:R-:W-:Y:S05]  /*0df0*/  WARPSYNC.COLLECTIVE R11, `(.L_x_46) ;  /* 0x000000000b087348 */ /* 0x000fea0003c00000 */
[----:B------:R0:W1:Y:S02]  /*0e00*/  SHFL.DOWN P0, R10, R7, R12, R14 ;  /* 0x0800000c070a7389 */ /* 0x000064000000000e */
[----:B01----:R-:W-:Y:S01]  /*0e10*/  ENDCOLLECTIVE ;  /* 0x000000000000791b */ /* 0x003fe20003800000 */
.L_x_46:
[----:B------:R-:W-:Y:S01]  /*0e20*/  HFMA2.MMA R12, -RZ, RZ, 0, 1.1920928955078125e-07 ;  /* 0x00000002ff0c7435 */ /* 0x000fe200000001ff */
[----:B------:R-:W-:-:S04]  /*0e30*/  IMAD.MOV.U32 R8, RZ, RZ, R10 ;  /* 0x000000ffff087224 */ /* 0x000fc800078e000a */
[----:B------:R-:W-:-:S05]  /*0e40*/  FADD.FTZ R8, R3, R8 ;  /* 0x0000000803087221 */ /* 0x000fca0000010000 */
[----:B------:R-:W-:-:S07]  /*0e50*/  MOV R7, R8 ;  /* 0x0000000800077202 */ /* 0x000fce0000000f00 */
[----:B------:R-:W-:Y:S05]  /*0e60*/  WARPSYNC.COLLECTIVE R11, `(.L_x_47) ;  /* 0x000000000b087348 */ /* 0x000fea0003c00000 */
[----:B------:R0:W1:Y:S02]  /*0e70*/  SHFL.DOWN P0, R10, R7, R12, R14 ;  /* 0x0800000c070a7389 */ /* 0x000064000000000e */
[----:B01----:R-:W-:Y:S01]  /*0e80*/  ENDCOLLECTIVE ;  /* 0x000000000000791b */ /* 0x003fe20003800000 */
.L_x_47:
[----:B------:R-:W-:Y:S01]  /*0e90*/  HFMA2.MMA R12, -RZ, RZ, 0, 5.9604644775390625e-08 ;  /* 0x00000001ff0c7435 */ /* 0x000fe200000001ff */
[----:B------:R-:W-:-:S04]  /*0ea0*/  IMAD.MOV.U32 R9, RZ, RZ, R10 ;  /* 0x000000ffff097224 */ /* 0x000fc800078e000a */
[----:B------:R-:W-:-:S05]  /*0eb0*/  FADD.FTZ R9, R8, R9 ;  /* 0x0000000908097221 */ /* 0x000fca0000010000 */
[----:B------:R-:W-:-:S07]  /*0ec0*/  MOV R7, R9 ;  /* 0x0000000900077202 */ /* 0x000fce0000000f00 */
[----:B------:R-:W-:Y:S05]  /*0ed0*/  WARPSYNC.COLLECTIVE R11, `(.L_x_48) ;  /* 0x000000000b087348 */ /* 0x000fea0003c00000 */
[----:B------:R0:W1:Y:S02]  /*0ee0*/  SHFL.DOWN P0, R10, R7, R12, R14 ;  /* 0x0800000c070a7389 */ /* 0x000064000000000e */
[----:B01----:R-:W-:Y:S01]  /*0ef0*/  ENDCOLLECTIVE ;  /* 0x000000000000791b */ /* 0x003fe20003800000 */
.L_x_48:
[----:B------:R-:W-:Y:S05]  /*0f00*/  BRA `(.L_x_49) ;  /* 0xfffffffc00087947 */ /* 0x000fea000383ffff */
.L_x_50:
        /* <DEDUP_REMOVED lines=15> */
.L_x_95:


//--------------------- .text._Z25multi_tensor_apply_kernelI18TensorListMetadataILi2EE18L2NormScaleFunctorIffEJPfS4_fbiEEvlPViT_T0_DpT1_ --------------------------
	.section	.text._Z25multi_tensor_apply_kernelI18TensorListMetadataILi2EE18L2NormScaleFunctorIffEJPfS4_fbiEEvlPViT_T0_DpT1_,"ax",@progbits
	.align	128
        .global         _Z25multi_tensor_apply_kernelI18TensorListMetadataILi2EE18L2NormScaleFunctorIffEJPfS4_fbiEEvlPViT_T0_DpT1_
        .type           _Z25multi_tensor_apply_kernelI18TensorListMetadataILi2EE18L2NormScaleFunctorIffEJPfS4_fbiEEvlPViT_T0_DpT1_,@function
        .size           _Z25multi_tensor_apply_kernelI18TensorListMetadataILi2EE18L2NormScaleFunctorIffEJPfS4_fbiEEvlPViT_T0_DpT1_,(.L_x_96 - _Z25multi_tensor_apply_kernelI18TensorListMetadataILi2EE18L2NormScaleFunctorIffEJPfS4_fbiEEvlPViT_T0_DpT1_)
        .other          _Z25multi_tensor_apply_kernelI18TensorListMetadataILi2EE18L2NormScaleFunctorIffEJPfS4_fbiEEvlPViT_T0_DpT1_,@"STO_CUDA_ENTRY STV_DEFAULT"
_Z25multi_tensor_apply_kernelI18TensorListMetadataILi2EE18L2NormScaleFunctorIffEJPfS4_fbiEEvlPViT_T0_DpT1_:
.text._Z25multi_tensor_apply_kernelI18TensorListMetadataILi2EE18L2NormScaleFunctorIffEJPfS4_fbiEEvlPViT_T0_DpT1_:
        /* <DEDUP_REMOVED lines=9> */
[----:B0-----:R-:W-:-:S07]  /*0090*/  IMAD R7, R3, 0x8, R7 ;  /* 0x0000000803077824 */ /* 0x001fce00078e0207 */
[----:B------:R-:W0:Y:S01]  /*00a0*/  LDC R10, c[0x0][R7+0x610] ;  /* 0x00018400070a7b82 */ /* 0x000e220000000800 */
[----:B-1----:R-:W-:-:S07]  /*00b0*/  IMAD R11, R2, R6, RZ ;  /* 0x00000006020b7224 */ /* 0x002fce00078e02ff */
[----:B------:R-:W1:Y:S08]  /*00c0*/  LDC.64 R4, c[0x0][R7+0x210] ;  /* 0x0000840007047b82 */ /* 0x000e700000000a00 */
[----:B------:R-:W2:Y:S01]  /*00d0*/  LDC.64 R8, c[0x0][R7+0x410] ;  /* 0x0001040007087b82 */ /* 0x000ea20000000a00 */
[----:B0-----:R-:W-:-:S04]  /*00e0*/  IADD3 R3, -R11, R10, RZ ;  /* 0x0000000a0b037210 */ /* 0x001fc80007ffe1ff */
[----:B------:R-:W-:Y:S01]  /*00f0*/  LOP3.LUT P0, RZ, R3, 0x3, R6, 0xc8, !PT ;  /* 0x0000000303ff7812 */ /* 0x000fe2000780c806 */
[----:B-1----:R-:W-:-:S04]  /*0100*/  IMAD.WIDE R18, R11, 0x4, R4 ;  /* 0x000000040b127825 */ /* 0x002fc800078e0204 */
[----:B--2---:R-:W-:-:S08]  /*0110*/  IMAD.WIDE R20, R11, 0x4, R8 ;  /* 0x000000040b147825 */ /* 0x004fd000078e0208 */
[----:B------:R-:W-:Y:S05]  /*0120*/  @P0 BRA `(.L_x_52) ;  /* 0x0000000000980947 */ /* 0x000fea0003800000 */
[----:B------:R-:W-:-:S04]  /*0130*/  IMAD.SHL.U32 R11, R11, 0x4, RZ ;  /* 0x000000040b0b7824 */ /* 0x000fc800078e00ff */
[----:B------:R-:W-:Y:S01]  /*0140*/  IMAD.IADD R8, R8, 0x1, R11 ;  /* 0x0000000108087824 */ /* 0x000fe200078e020b */
[----:B------:R-:W-:-:S04]  /*0150*/  IADD3 R4, R4, R11, RZ ;  /* 0x0000000b04047210 */ /* 0x000fc80007ffe0ff */
[----:B------:R-:W-:Y:S02]  /*0160*/  LOP3.LUT P0, RZ, R4, 0xf, RZ, 0xc0, !PT ;  /* 0x0000000f04ff7812 */ /* 0x000fe4000780c0ff */
[----:B------:R-:W-:-:S04]  /*0170*/  LOP3.LUT P1, RZ, R8, 0xf, RZ, 0xc0, !PT ;  /* 0x0000000f08ff7812 */ /* 0x000fc8000782c0ff */
[----:B------:R-:W-:-:S13]  /*0180*/  PLOP3.LUT P0, PT, P0, P1, PT, 0xa8, 0x0 ;  /* 0x000000000000781c */ /* 0x000fda0000703570 */
[----:B------:R-:W-:Y:S05]  /*0190*/  @P0 BRA `(.L_x_52) ;  /* 0x00000000007c0947 */ /* 0x000fea0003800000 */
[----:B------:R-:W0:Y:S01]  /*01a0*/  S2R R25, SR_TID.X ;  /* 0x0000000000197919 */ /* 0x000e220000002100 */
[----:B------:R-:W-:Y:S01]  /*01b0*/  ULDC UR4, c[0x0][0xe80] ;  /* 0x0003a00000047ab9 */ /* 0x000fe20000000800 */
[----:B------:R-:W-:Y:S01]  /*01c0*/  HFMA2.MMA R7, -RZ, RZ, 0, 0 ;  /* 0x00000000ff077435 */ /* 0x000fe200000001ff */
[----:B------:R-:W-:Y:S01]  /*01d0*/  IMAD.MOV.U32 R17, RZ, RZ, RZ ;  /* 0x000000ffff117224 */ /* 0x000fe200078e00ff */
[----:B0-----:R-:W-:-:S04]  /*01e0*/  SHF.L.U32 R4, R25, 0x2, RZ ;  /* 0x0000000219047819 */ /* 0x001fc800000006ff */
[----:B------:R-:W-:-:S04]  /*01f0*/  ISETP.GE.AND P0, PT, R4, R6, PT ;  /* 0x000000060400720c */ /* 0x000fc80003f06270 */
[----:B------:R-:W-:Y:S02]  /*0200*/  ISETP.GE.OR P0, PT, R4, R3, P0 ;  /* 0x000000030400720c */ /* 0x000fe40000706670 */
[----:B------:R-:W-:-:S11]  /*0210*/  CS2R R4, SRZ ;  /* 0x0000000000047805 */ /* 0x000fd6000001ff00 */
[----:B------:R-:W-:Y:S05]  /*0220*/  @P0 BRA `(.L_x_53) ;  /* 0x0000000400500947 */ /* 0x000fea0003800000 */
[----:B------:R-:W0:Y:S01]  /*0230*/  LDC R24, c[0x0][RZ] ;  /* 0x00000000ff187b82 */ /* 0x000e220000000800 */
[----:B------:R-:W-:Y:S01]  /*0240*/  BSSY B1, `(.L_x_54) ;  /* 0x0000013000017945 */ /* 0x000fe20003800000 */
[----:B------:R-:W-:-:S07]  /*0250*/  MOV R4, RZ ;  /* 0x000000ff00047202 */ /* 0x000fce0000000f00 */
.L_x_55:
[----:B------:R-:W-:-:S06]  /*0260*/  IMAD.WIDE R8, R25, 0x10, R18 ;  /* 0x0000001019087825 */ /* 0x000fcc00078e0212 */
[----:B------:R-:W2:Y:S01]  /*0270*/  LDG.E.128 R8, desc[UR6][R8.64] ;  /* 0x0000000608087981 */ /* 0x000ea2000c1e1d00 */
[----:B-1----:R-:W-:Y:S01]  /*0280*/  IMAD.WIDE R22, R25, 0x10, R20 ;  /* 0x0000001019167825 */ /* 0x002fe200078e0214 */
[----:B0-----:R-:W-:-:S05]  /*0290*/  IADD3 R25, R24, R25, RZ ;  /* 0x0000001918197210 */ /* 0x001fca0007ffe0ff */
[----:B------:R-:W-:-:S05]  /*02a0*/  IMAD.SHL.U32 R16, R25, 0x4, RZ ;  /* 0x0000000419107824 */ /* 0x000fca00078e00ff */
[C---:B------:R-:W-:Y:S02]  /*02b0*/  ISETP.GE.AND P0, PT, R16.reuse, R6, PT ;  /* 0x000000061000720c */ /* 0x040fe40003f06270 */
[----:B------:R-:W-:Y:S01]  /*02c0*/  ISETP.LT.AND P1, PT, R16, R3, PT ;  /* 0x000000031000720c */ /* 0x000fe20003f21270 */
[----:B--2---:R-:W-:Y:S01]  /*02d0*/  FMUL.FTZ R12, R8, UR4 ;  /* 0x00000004080c7c20 */ /* 0x004fe20008410000 */
[----:B------:R-:W-:Y:S01]  /*02e0*/  FMUL.FTZ R13, R9, UR4 ;  /* 0x00000004090d7c20 */ /* 0x000fe20008410000 */
[----:B------:R-:W-:Y:S01]  /*02f0*/  FMUL.FTZ R14, R10, UR4 ;  /* 0x000000040a0e7c20 */ /* 0x000fe20008410000 */
[----:B------:R-:W-:Y:S01]  /*0300*/  FMUL.FTZ R15, R11, UR4 ;  /* 0x000000040b0f7c20 */ /* 0x000fe20008410000 */
[----:B------:R-:W-:Y:S01]  /*0310*/  FFMA.FTZ R17, R8, R8, R17 ;  /* 0x0000000808117223 */ /* 0x000fe20000010011 */
[----:B------:R-:W-:Y:S01]  /*0320*/  FFMA.FTZ R7, R9, R9, R7 ;  /* 0x0000000909077223 */ /* 0x000fe20000010007 */
[----:B------:R-:W-:Y:S01]  /*0330*/  FFMA.FTZ R5, R10, R10, R5 ;  /* 0x0000000a0a057223 */ /* 0x000fe20000010005 */
[----:B------:R-:W-:Y:S01]  /*0340*/  FFMA.FTZ R4, R11, R11, R4 ;  /* 0x0000000b0b047223 */ /* 0x000fe20000010004 */
[----:B------:R1:W-:Y:S04]  /*0350*/  STG.E.128 desc[UR6][R22.64], R12 ;  /* 0x0000000c16007986 */ /* 0x0003e8000c101d06 */
[----:B------:R-:W-:Y:S05]  /*0360*/  @!P0 BRA P1, `(.L_x_55) ;  /* 0xfffffffc00bc8947 */ /* 0x000fea000083ffff */
[----:B------:R-:W-:Y:S05]  /*0370*/  BSYNC B1 ;  /* 0x0000000000017941 */ /* 0x000fea0003800000 */
.L_x_54:
[----:B------:R-:W-:Y:S05]  /*0380*/  BRA `(.L_x_53) ;  /* 0x0000000000f87947 */ /* 0x000fea0003800000 */
.L_x_52:
[----:B------:R-:W-:-:S04]  /*0390*/  ISETP.GT.AND P0, PT, R6, RZ, PT ;  /* 0x000000ff0600720c */ /* 0x000fc80003f04270 */
[----:B------:R-:W-:-:S13]  /*03a0*/  ISETP.GT.AND P0, PT, R3, RZ, P0 ;  /* 0x000000ff0300720c */ /* 0x000fda0000704270 */
[----:B------:R-:W-:Y:S02]  /*03b0*/  @!P0 CS2R R4, SRZ ;  /* 0x0000000000048805 */ /* 0x000fe4000001ff00 */
[----:B------:R-:W-:Y:S02]  /*03c0*/  @!P0 MOV R7, RZ ;  /* 0x000000ff00078202 */ /* 0x000fe40000000f00 */
[----:B------:R-:W-:Y:S01]  /*03d0*/  @!P0 MOV R17, RZ ;  /* 0x000000ff00118202 */ /* 0x000fe20000000f00 */
[----:B------:R-:W-:Y:S06]  /*03e0*/  @!P0 BRA `(.L_x_53) ;  /* 0x0000000000e08947 */ /* 0x000fec0003800000 */
[----:B------:R-:W0:Y:S01]  /*03f0*/  S2R R6, SR_TID.X ;  /* 0x0000000000067919 */ /* 0x000e220000002100 */
[----:B------:R-:W-:Y:S01]  /*0400*/  CS2R R4, SRZ ;  /* 0x0000000000047805 */ /* 0x000fe2000001ff00 */
[----:B------:R-:W-:Y:S01]  /*0410*/  IMAD.MOV.U32 R7, RZ, RZ, RZ ;  /* 0x000000ffff077224 */ /* 0x000fe200078e00ff */
[----:B------:R-:W-:Y:S01]  /*0420*/  MOV R17, RZ ;  /* 0x000000ff00117202 */ /* 0x000fe20000000f00 */
[----:B------:R-:W-:Y:S01]  /*0430*/  ULDC UR5, c[0x0][0x0] ;  /* 0x0000000000057ab9 */ /* 0x000fe20000000800 */
[----:B------:R-:W-:-:S05]  /*0440*/  UMOV UR4, URZ ;  /* 0x0000003f00047c82 */ /* 0x000fca0008000000 */
.L_x_56:
[----:B------:R-:W1:Y:S01]  /*0450*/  LDC R8, c[0x0][0x210] ;  /* 0x00008400ff087b82 */ /* 0x000e620000000800 */
[----:B0-2---:R-:W-:Y:S01]  /*0460*/  IADD3 R29, R6, UR4, RZ ;  /* 0x00000004061d7c10 */ /* 0x005fe2000fffe0ff */
[----:B------:R-:W-:-:S04]  /*0470*/  IMAD.MOV.U32 R10, RZ, RZ, RZ ;  /* 0x000000ffff0a7224 */ /* 0x000fc800078e00ff */
[----:B------:R-:W-:-:S05]  /*0480*/  VIADD R25, R29, UR5 ;  /* 0x000000051d197c36 */ /* 0x000fca0008000000 */
[----:B------:R-:W-:-:S04]  /*0490*/  IADD3 R27, R25, UR5, RZ ;  /* 0x00000005191b7c10 */ /* 0x000fc8000fffe0ff */
[----:B------:R-:W-:Y:S02]  /*04a0*/  IADD3 R11, R27, UR5, RZ ;  /* 0x000000051b0b7c10 */ /* 0x000fe4000fffe0ff */
[-C--:B-1----:R-:W-:Y:S02]  /*04b0*/  ISETP.GE.AND P0, PT, R29, R8.reuse, PT ;  /* 0x000000081d00720c */ /* 0x082fe40003f06270 */
[-C--:B------:R-:W-:Y:S02]  /*04c0*/  ISETP.GE.AND P1, PT, R25, R8.reuse, PT ;  /* 0x000000081900720c */ /* 0x080fe40003f26270 */
[-C--:B------:R-:W-:Y:S02]  /*04d0*/  ISETP.LT.AND P0, PT, R29, R3.reuse, !P0 ;  /* 0x000000031d00720c */ /* 0x080fe40004701270 */
[----:B------:R-:W-:Y:S02]  /*04e0*/  ISETP.LT.AND P1, PT, R25, R3, !P1 ;  /* 0x000000031900720c */ /* 0x000fe40004f21270 */
[----:B------:R-:W-:-:S02]  /*04f0*/  ISETP.GE.AND P2, PT, R27, R8, PT ;  /* 0x000000081b00720c */ /* 0x000fc40003f46270 */
[----:B------:R-:W-:Y:S02]  /*0500*/  ISETP.GE.AND P3, PT, R11, R8, PT ;  /* 0x000000080b00720c */ /* 0x000fe40003f66270 */
[-C--:B------:R-:W-:Y:S01]  /*0510*/  ISETP.LT.AND P2, PT, R27, R3.reuse, !P2 ;  /* 0x000000031b00720c */ /* 0x080fe20005741270 */
[----:B------:R-:W-:Y:S01]  /*0520*/  HFMA2.MMA R16, -RZ, RZ, 0, 0 ;  /* 0x00000000ff107435 */ /* 0x000fe200000001ff */
[----:B------:R-:W-:-:S03]  /*0530*/  ISETP.LT.AND P3, PT, R11, R3, !P3 ;  /* 0x000000030b00720c */ /* 0x000fc60005f61270 */
[--C-:B------:R-:W-:Y:S01]  /*0540*/  @P0 IMAD.WIDE R28, R29, 0x4, R18.reuse ;  /* 0x000000041d1c0825 */ /* 0x100fe200078e0212 */
[----:B------:R-:W-:Y:S01]  /*0550*/  MOV R26, RZ ;  /* 0x000000ff001a7202 */ /* 0x000fe20000000f00 */
[----:B------:R-:W0:Y:S02]  /*0560*/  @P0 LDC R24, c[0x0][0xe80] ;  /* 0x0003a000ff180b82 */ /* 0x000e240000000800 */
[--C-:B------:R-:W-:Y:S01]  /*0570*/  @P1 IMAD.WIDE R22, R25, 0x4, R18.reuse ;  /* 0x0000000419161825 */ /* 0x100fe200078e0212 */
[----:B------:R1:W0:Y:S03]  /*0580*/  @P0 LDG.E R10, desc[UR6][R28.64] ;  /* 0x000000061c0a0981 */ /* 0x000226000c1e1900 */
[----:B------:R-:W-:Y:S01]  /*0590*/  IMAD.MOV.U32 R9, RZ, RZ, RZ ;  /* 0x000000ffff097224 */ /* 0x000fe200078e00ff */
[----:B------:R2:W3:Y:S01]  /*05a0*/  @P1 LDG.E R16, desc[UR6][R22.64] ;  /* 0x0000000616101981 */ /* 0x0004e2000c1e1900 */
[----:B------:R-:W-:-:S04]  /*05b0*/  @P2 IMAD.WIDE R12, R27, 0x4, R18 ;  /* 0x000000041b0c2825 */ /* 0x000fc800078e0212 */
[----:B------:R-:W-:Y:S01]  /*05c0*/  @P3 IMAD.WIDE R14, R11, 0x4, R18 ;  /* 0x000000040b0e3825 */ /* 0x000fe200078e0212 */
[----:B------:R-:W4:Y:S01]  /*05d0*/  @P2 LDG.E R26, desc[UR6][R12.64] ;  /* 0x000000060c1a2981 */ /* 0x000f22000c1e1900 */
[----:B-1----:R-:W4:Y:S03]  /*05e0*/  @P2 LDC R29, c[0x0][0xe80] ;  /* 0x0003a000ff1d2b82 */ /* 0x002f260000000800 */
[----:B------:R1:W5:Y:S01]  /*05f0*/  @P3 LDG.E R9, desc[UR6][R14.64] ;  /* 0x000000060e093981 */ /* 0x000362000c1e1900 */
[----:B--2---:R-:W-:Y:S01]  /*0600*/  IADD3 R23, R6, UR4, RZ ;  /* 0x0000000406177c10 */ /* 0x004fe2000fffe0ff */
[----:B------:R-:W-:-:S03]  /*0610*/  ULEA UR4, UR5, UR4, 0x2 ;  /* 0x0000000405047291 */ /* 0x000fc6000f8e103f */
[----:B------:R-:W5:Y:S01]  /*0620*/  @P3 LDC R28, c[0x0][0xe80] ;  /* 0x0003a000ff1c3b82 */ /* 0x000f620000000800 */
[--C-:B------:R-:W-:Y:S02]  /*0630*/  @P0 IMAD.WIDE R22, R23, 0x4, R20.reuse ;  /* 0x0000000417160825 */ /* 0x100fe400078e0214 */
[----:B------:R-:W-:Y:S02]  /*0640*/  ISETP.LE.AND P4, PT, R8, UR4, PT ;  /* 0x0000000408007c0c */ /* 0x000fe4000bf83270 */
[----:B-1----:R-:W-:Y:S01]  /*0650*/  @P3 IMAD.WIDE R14, R11, 0x4, R20 ;  /* 0x000000040b0e3825 */ /* 0x002fe200078e0214 */
[----:B------:R-:W-:Y:S02]  /*0660*/  ISETP.GT.AND P5, PT, R3, UR4, PT ;  /* 0x0000000403007c0c */ /* 0x000fe4000bfa4270 */
[----:B------:R-:W3:Y:S01]  /*0670*/  @P1 LDC R13, c[0x0][0xe80] ;  /* 0x0003a000ff0d1b82 */ /* 0x000ee20000000800 */
[C---:B0-----:R-:W-:Y:S01]  /*0680*/  @P0 FMUL.FTZ R24, R10.reuse, R24 ;  /* 0x000000180a180220 */ /* 0x041fe20000410000 */
[----:B------:R-:W-:Y:S01]  /*0690*/  @P0 FFMA.FTZ R17, R10, R10, R17 ;  /* 0x0000000a0a110223 */ /* 0x000fe20000010011 */
[----:B---3--:R-:W-:-:S03]  /*06a0*/  @P1 FMUL.FTZ R13, R16, R13 ;  /* 0x0000000d100d1220 */ /* 0x008fc60000410000 */
[----:B------:R0:W-:Y:S01]  /*06b0*/  @P0 STG.E desc[UR6][R22.64], R24 ;  /* 0x0000001816000986 */ /* 0x0001e2000c101906 */
[----:B------:R-:W-:Y:S01]  /*06c0*/  @P1 FFMA.FTZ R7, R16, R16, R7 ;  /* 0x0000001010071223 */ /* 0x000fe20000010007 */
[C---:B----4-:R-:W-:Y:S01]  /*06d0*/  @P2 FMUL.FTZ R29, R26.reuse, R29 ;  /* 0x0000001d1a1d2220 */ /* 0x050fe20000410000 */
[----:B------:R-:W-:Y:S01]  /*06e0*/  @P2 FFMA.FTZ R5, R26, R26, R5 ;  /* 0x0000001a1a052223 */ /* 0x000fe20000010005 */
[C---:B-----5:R-:W-:Y:S01]  /*06f0*/  @P3 FMUL.FTZ R11, R9.reuse, R28 ;  /* 0x0000001c090b3220 */ /* 0x060fe20000410000 */
[----:B------:R-:W-:Y:S01]  /*0700*/  @P3 FFMA.FTZ R4, R9, R9, R4 ;  /* 0x0000000909043223 */ /* 0x000fe20000010004 */
[----:B0-----:R-:W-:-:S05]  /*0710*/  @P1 IMAD.WIDE R24, R25, 0x4, R20 ;  /* 0x0000000419181825 */ /* 0x001fca00078e0214 */
[----:B------:R0:W-:Y:S02]  /*0720*/  @P1 STG.E desc[UR6][R24.64], R13 ;  /* 0x0000000d18001986 */ /* 0x0001e4000c101906 */
[----:B0-----:R-:W-:-:S05]  /*0730*/  @P2 IMAD.WIDE R12, R27, 0x4, R20 ;  /* 0x000000041b0c2825 */ /* 0x001fca00078e0214 */
[----:B------:R2:W-:Y:S04]  /*0740*/  @P2 STG.E desc[UR6][R12.64], R29 ;  /* 0x0000001d0c002986 */ /* 0x0005e8000c101906 */
[----:B------:R2:W-:Y:S01]  /*0750*/  @P3 STG.E desc[UR6][R14.64], R11 ;  /* 0x0000000b0e003986 */ /* 0x0005e2000c101906 */
[----:B------:R-:W-:Y:S05]  /*0760*/  @!P4 BRA P5, `(.L_x_56) ;  /* 0xfffffffc0038c947 */ /* 0x000fea000283ffff */
.L_x_53:
[----:B------:R-:W-:Y:S05]  /*0770*/  BSYNC B0 ;  /* 0x0000000000007941 */ /* 0x000fea0003800000 */
.L_x_51:
[----:B------:R-:W-:Y:S01]  /*0780*/  ULDC UR8, c[0x0][0x0] ;  /* 0x0000000000087ab9 */ /* 0x000fe20000000800 */
[----:B------:R-:W0:Y:S01]  /*0790*/  S2R R10, SR_TID.Y ;  /* 0x00000000000a7919 */ /* 0x000e220000002200 */
[----:B------:R-:W3:Y:S01]  /*07a0*/  LDC R8, c[0x0][0x4] ;  /* 0x00000100ff087b82 */ /* 0x000ee20000000800 */
[----:B------:R-:W-:Y:S01]  /*07b0*/  FADD.FTZ R6, RZ, R17 ;  /* 0x00000011ff067221 */ /* 0x000fe20000010000 */
[----:B------:R-:W-:Y:S01]  /*07c0*/  UMOV UR4, 0x400 ;  /* 0x0000040000047882 */ /* 0x000fe20000000000 */
[----:B------:R-:W0:Y:S02]  /*07d0*/  S2R R3, SR_TID.X ;  /* 0x0000000000037919 */ /* 0x000e240000002100 */
[----:B------:R-:W-:-:S03]  /*07e0*/  FADD.FTZ R6, R6, R7 ;  /* 0x0000000706067221 */ /* 0x000fc60000010000 */
[----:B------:R-:W4:Y:S01]  /*07f0*/  S2UR UR5, SR_CgaCtaId ;  /* 0x00000000000579c3 */ /* 0x000f220000008800 */
[----:B------:R-:W-:-:S04]  /*0800*/  FADD.FTZ R5, R6, R5 ;  /* 0x0000000506057221 */ /* 0x000fc80000010000 */
[----:B------:R-:W-:Y:S01]  /*0810*/  FADD.FTZ R5, R5, R4 ;  /* 0x0000000405057221 */ /* 0x000fe20000010000 */
[----:B---3--:R-:W-:-:S05]  /*0820*/  IMAD R8, R8, UR8, RZ ;  /* 0x0000000808087c24 */ /* 0x008fca000f8e02ff */
[C---:B------:R-:W-:Y:S02]  /*0830*/  ISETP.GE.AND P2, PT, R8.reuse, 0x40, PT ;  /* 0x000000400800780c */ /* 0x040fe40003f46270 */
[----:B------:R-:W-:Y:S01]  /*0840*/  ISETP.GE.AND P0, PT, R8, 0x80, PT ;  /* 0x000000800800780c */ /* 0x000fe20003f06270 */
[----:B----4-:R-:W-:Y:S01]  /*0850*/  ULEA UR4, UR5, UR4, 0x18 ;  /* 0x0000000405047291 */ /* 0x010fe2000f8ec03f */
[----:B0-----:R-:W-:-:S05]  /*0860*/  IMAD R7, R10, UR8, R3 ;  /* 0x000000080a077c24 */ /* 0x001fca000f8e0203 */
[C---:B------:R-:W-:Y:S02]  /*0870*/  LEA R6, R7.reuse, UR4, 0x2 ;  /* 0x0000000407067c11 */ /* 0x040fe4000f8e10ff */
[----:B------:R-:W-:-:S03]  /*0880*/  ISETP.GT.AND P1, PT, R7, 0x1f, PT ;  /* 0x0000001f0700780c */ /* 0x000fc60003f24270 */
[----:B------:R0:W-:Y:S01]  /*0890*/  @P2 STS [R6], R5 ;  /* 0x0000000506002388 */ /* 0x0001e20000000800 */
[----:B------:R-:W-:Y:S06]  /*08a0*/  @P2 BAR.SYNC.DEFER_BLOCKING 0x0 ;  /* 0x0000000000002b1d */ /* 0x000fec0000010000 */
[----:B------:R-:W-:Y:S05]  /*08b0*/  @!P0 BRA `(.L_x_57) ;  /* 0x00000000002c8947 */ /* 0x000fea0003800000 */
.L_x_58:
        /* <DEDUP_REMOVED lines=10> */
[----:B---3--:R-:W-:Y:S05]  /*0960*/  @P0 BRA `(.L_x_58) ;  /* 0xfffffffc00d40947 */ /* 0x008fea000383ffff */
.L_x_57:
        /* <DEDUP_REMOVED lines=14> */
[----:B------:R0:W3:Y:S02]  /*0a50*/  SHFL.DOWN PT, R8, R9, 0x1, 0x1f ;  /* 0x08201f0009087f89 */ /* 0x0000e400000e0000 */
.L_x_66:
[----:B---3--:R-:W-:-:S07]  /*0a60*/  FADD.FTZ R8, R9, R8 ;  /* 0x0000000809087221 */ /* 0x008fce0000010000 */
.L_x_59:
[----:B------:R-:W-:Y:S05]  /*0a70*/  WARPSYNC.ALL ;  /* 0x0000000000007948 */ /* 0x000fea0003800000 */
[----:B------:R-:W-:Y:S01]  /*0a80*/  BAR.SYNC.DEFER_BLOCKING 0x0 ;  /* 0x0000000000007b1d */ /* 0x000fe20000010000 */
[----:B------:R-:W-:-:S13]  /*0a90*/  ISETP.NE.AND P0, PT, R3, RZ, PT ;  /* 0x000000ff0300720c */ /* 0x000fda0003f05270 */
[----:B------:R-:W-:Y:S05]  /*0aa0*/  @P0 EXIT ;  /* 0x000000000000094d */ /* 0x000fea0003800000 */
[----:B------:R-:W-:Y:S01]  /*0ab0*/  FSETP.GEU.FTZ.AND P0, PT, |R8|, +INF , PT ;  /* 0x7f8000000800780b */ /* 0x000fe20003f1e200 */
[----:B0-----:R-:W0:Y:S01]  /*0ac0*/  LDC.64 R6, c[0x0][0xe70] ;  /* 0x00039c00ff067b82 */ /* 0x001e220000000a00 */
[----:B------:R-:W-:-:S11]  /*0ad0*/  ULDC.U8 UR4, c[0x0][0xe84] ;  /* 0x0003a10000047ab9 */ /* 0x000fd60000000000 */
[----:B------:R-:W3:Y:S01]  /*0ae0*/  @P0 LDC.64 R4, c[0x0][0x218] ;  /* 0x00008600ff040b82 */ /* 0x000ee20000000a00 */
[----:B------:R-:W-:Y:S02]  /*0af0*/  @P0 MOV R9, 0x1 ;  /* 0x0000000100090802 */ /* 0x000fe40000000f00 */
[----:B0-----:R-:W-:-:S04]  /*0b00*/  LEA R6, P1, R0, R6, 0x2 ;  /* 0x0000000600067211 */ /* 0x001fc800078210ff */
[----:B------:R-:W-:Y:S01]  /*0b10*/  LEA.HI.X R7, R0, R7, RZ, 0x2, P1 ;  /* 0x0000000700077211 */ /* 0x000fe200008f14ff */
[----:B---3--:R0:W-:Y:S04]  /*0b20*/  @P0 STG.E.STRONG.SYS desc[UR6][R4.64], R9 ;  /* 0x0000000904000986 */ /* 0x0081e8000c115906 */
[----:B------:R-:W3:Y:S01]  /*0b30*/  LDG.E R3, desc[UR6][R6.64] ;  /* 0x0000000606037981 */ /* 0x000ee2000c1e1900 */
[----:B------:R-:W-:-:S06]  /*0b40*/  UPRMT UR4, UR4, 0x8880, URZ ;  /* 0x0000888004047896 */ /* 0x000fcc000800003f */
[----:B------:R-:W-:Y:S01]  /*0b50*/  ISETP.NE.AND P0, PT, RZ, UR4, PT ;  /* 0x00000004ff007c0c */ /* 0x000fe2000bf05270 */
[----:B---3--:R-:W-:-:S05]  /*0b60*/  FADD.FTZ R3, R8, R3 ;  /* 0x0000000308037221 */ /* 0x008fca0000010000 */
[----:B------:R0:W-:Y:S07]  /*0b70*/  STG.E desc[UR6][R6.64], R3 ;  /* 0x0000000306007986 */ /* 0x0001ee000c101906 */
[----:B------:R-:W-:Y:S05]  /*0b80*/  @!P0 EXIT ;  /* 0x000000000000894d */ /* 0x000fea0003800000 */
[----:B0-----:R-:W0:Y:S01]  /*0b90*/  LDC.U8 R3, c[0x0][R0+0x820] ;  /* 0x0002080000037b82 */ /* 0x001e220000000000 */
[----:B------:R-:W-:-:S07]  /*0ba0*/  ULDC UR4, c[0x0][0xe60] ;  /* 0x0003980000047ab9 */ /* 0x000fce0000000800 */
[----:B------:R-:W3:Y:S01]  /*0bb0*/  LDC.64 R4, c[0x0][0xe78] ;  /* 0x00039e00ff047b82 */ /* 0x000ee20000000a00 */
[----:B0-----:R-:W-:Y:S01]  /*0bc0*/  IADD3 R3, R3, UR4, RZ ;  /* 0x0000000403037c10 */ /* 0x001fe2000fffe0ff */
[----:B------:R-:W-:-:S04]  /*0bd0*/  ULDC UR4, c[0x0][0xe88] ;  /* 0x0003a20000047ab9 */ /* 0x000fc80000000800 */
[----:B------:R-:W-:-:S04]  /*0be0*/  IMAD R3, R3, UR4, R2 ;  /* 0x0000000403037c24 */ /* 0x000fc8000f8e0202 */
[----:B---3--:R-:W-:-:S05]  /*0bf0*/  IMAD.WIDE R2, R3, 0x4, R4 ;  /* 0x0000000403027825 */ /* 0x008fca00078e0204 */
[----:B------:R-:W-:Y:S01]  /*0c00*/  STG.E desc[UR6][R2.64], R8 ;  /* 0x0000000802007986 */ /* 0x000fe2000c101906 */
[----:B------:R-:W-:Y:S05]  /*0c10*/  EXIT ;  /* 0x000000000000794d */ /* 0x000fea0003800000 */
.L_x_60:
[----:B-12---:R-:W-:Y:S01]  /*0c20*/  HFMA2.MMA R12, -RZ, RZ, 0, 1.847743988037109375e-06 ;  /* 0x0000001fff0c7435 */ /* 0x006fe200000001ff */
[----:B------:R-:W-:Y:S01]  /*0c30*/  IMAD.MOV.U32 R11, RZ, RZ, 0x10 ;  /* 0x00000010ff0b7424 */ /* 0x000fe200078e00ff */
[----:B------:R-:W-:-:S09]  /*0c40*/  MOV R10, 0xffffffff ;  /* 0xffffffff000a7802 */ /* 0x000fd20000000f00 */
[----:B------:R-:W-:Y:S05]  /*0c50*/  WARPSYNC.COLLECTIVE R10, `(.L_x_61) ;  /* 0x000000000a087348 */ /* 0x000fea0003c00000 */
[----:B------:R0:W1:Y:S02]  /*0c60*/  SHFL.DOWN P0, R8, R5, R11, R12 ;  /* 0x0800000b05087389 */ /* 0x000064000000000c */
[----:B01----:R-:W-:Y:S01]  /*0c70*/  ENDCOLLECTIVE ;  /* 0x000000000000791b */ /* 0x003fe20003800000 */
.L_x_61:
[----:B------:R-:W-:Y:S01]  /*0c80*/  HFMA2.MMA R11, -RZ, RZ, 0, 4.76837158203125e-07 ;  /* 0x00000008ff0b7435 */ /* 0x000fe200000001ff */
[----:B------:R-:W-:-:S04]  /*0c90*/  IMAD.MOV.U32 R4, RZ, RZ, R8 ;  /* 0x000000ffff047224 */ /* 0x000fc800078e0008 */
[----:B------:R-:W-:-:S05]  /*0ca0*/  FADD.FTZ R4, R4, R5 ;  /* 0x0000000504047221 */ /* 0x000fca0000010000 */
[----:B------:R-:W-:-:S07]  /*0cb0*/  MOV R5, R4 ;  /* 0x0000000400057202 */ /* 0x000fce0000000f00 */
[----:B------:R-:W-:Y:S05]  /*0cc0*/  WARPSYNC.COLLECTIVE R10, `(.L_x_62) ;  /* 0x000000000a087348 */ /* 0x000fea0003c00000 */
[----:B------:R0:W1:Y:S02]  /*0cd0*/  SHFL.DOWN P0, R8, R5, R11, R12 ;  /* 0x0800000b05087389 */ /* 0x000064000000000c */
[----:B01----:R-:W-:Y:S01]  /*0ce0*/  ENDCOLLECTIVE ;  /* 0x000000000000791b */ /* 0x003fe20003800000 */
.L_x_62:
[----:B------:R-:W-:Y:S01]  /*0cf0*/  HFMA2.MMA R11, -RZ, RZ, 0, 2.384185791015625e-07 ;  /* 0x00000004ff0b7435 */ /* 0x000fe200000001ff */
[----:B------:R-:W-:-:S04]  /*0d00*/  IMAD.MOV.U32 R7, RZ, RZ, R8 ;  /* 0x000000ffff077224 */ /* 0x000fc800078e0008 */
[----:B------:R-:W-:-:S05]  /*0d10*/  FADD.FTZ R7, R4, R7 ;  /* 0x0000000704077221 */ /* 0x000fca0000010000 */
[----:B------:R-:W-:-:S07]  /*0d20*/  MOV R5, R7 ;  /* 0x0000000700057202 */ /* 0x000fce0000000f00 */
[----:B------:R-:W-:Y:S05]  /*0d30*/  WARPSYNC.COLLECTIVE R10, `(.L_x_63) ;  /* 0x000000000a087348 */ /* 0x000fea0003c00000 */
[----:B------:R0:W1:Y:S02]  /*0d40*/  SHFL.DOWN P0, R8, R5, R11, R12 ;  /* 0x0800000b05087389 */ /* 0x000064000000000c */
[----:B01----:R-:W-:Y:S01]  /*0d50*/  ENDCOLLECTIVE ;  /* 0x000000000000791b */ /* 0x003fe20003800000 */
.L_x_63:
[----:B------:R-:W-:Y:S01]  /*0d60*/  HFMA2.MMA R11, -RZ, RZ, 0, 1.1920928955078125e-07 ;  /* 0x00000002ff0b7435 */ /* 0x000fe200000001ff */
[----:B------:R-:W-:-:S04]  /*0d70*/  IMAD.MOV.U32 R6, RZ, RZ, R8 ;  /* 0x000000ffff067224 */ /* 0x000fc800078e0008 */
[----:B------:R-:W-:-:S05]  /*0d80*/  FADD.FTZ R6, R7, R6 ;  /* 0x0000000607067221 */ /* 0x000fca0000010000 */
[----:B------:R-:W-:-:S07]  /*0d90*/  MOV R5, R6 ;  /* 0x0000000600057202 */ /* 0x000fce0000000f00 */
[----:B------:R-:W-:Y:S05]  /*0da0*/  WARPSYNC.COLLECTIVE R10, `(.L_x_64) ;  /* 0x000000000a087348 */ /* 0x000fea0003c00000 */
[----:B------:R0:W1:Y:S02]  /*0db0*/  SHFL.DOWN P0, R8, R5, R11, R12 ;  /* 0x0800000b05087389 */ /* 0x000064000000000c */
[----:B01----:R-:W-:Y:S01]  /*0dc0*/  ENDCOLLECTIVE ;  /* 0x000000000000791b */ /* 0x003fe20003800000 */
.L_x_64:
[----:B------:R-:W-:Y:S01]  /*0dd0*/  HFMA2.MMA R11, -RZ, RZ, 0, 5.9604644775390625e-08 ;  /* 0x00000001ff0b7435 */ /* 0x000fe200000001ff */
[----:B------:R-:W-:-:S04]  /*0de0*/  IMAD.MOV.U32 R9, RZ, RZ, R8 ;  /* 0x000000ffff097224 */ /* 0x000fc800078e0008 */
[----:B------:R-:W-:-:S05]  /*0df0*/  FADD.FTZ R9, R6, R9 ;  /* 0x0000000906097221 */ /* 0x000fca0000010000 */
[----:B------:R-:W-:-:S07]  /*0e00*/  MOV R5, R9 ;  /* 0x0000000900057202 */ /* 0x000fce0000000f00 */
[----:B------:R-:W-:Y:S05]  /*0e10*/  WARPSYNC.COLLECTIVE R10, `(.L_x_65) ;  /* 0x000000000a087348 */ /* 0x000fea0003c00000 */
[----:B------:R0:W1:Y:S02]  /*0e20*/  SHFL.DOWN P0, R8, R5, R11, R12 ;  /* 0x0800000b05087389 */ /* 0x000064000000000c */
[----:B01----:R-:W-:Y:S01]  /*0e30*/  ENDCOLLECTIVE ;  /* 0x000000000000791b */ /* 0x003fe20003800000 */
.L_x_65:
[----:B------:R-:W-:Y:S05]  /*0e40*/  BRA `(.L_x_66) ;  /* 0xfffffffc00047947 */ /* 0x000fea000383ffff */
.L_x_67:
        /* <DEDUP_REMOVED lines=11> */
.L_x_96:


//--------------------- .text._Z10cleanup_v3PfS_S_S_bi --------------------------
	.section	.text._Z10cleanup_v3PfS_S_S_bi,"ax",@progbits
	.align	128
        .global         _Z10cleanup_v3PfS_S_S_bi
        .type           _Z10cleanup_v3PfS_S_S_bi,@function
        .size           _Z10cleanup_v3PfS_S_S_bi,(.L_x_97 - _Z10cleanup_v3PfS_S_S_bi)
        .other          _Z10cleanup_v3PfS_S_S_bi,@"STO_CUDA_ENTRY STV_DEFAULT"
_Z10cleanup_v3PfS_S_S_bi:
.text._Z10cleanup_v3PfS_S_S_bi:
[----:B------:R-:W-:Y:S01]  /*0000*/  LDC R1, c[0x0][0x28] ;  /* 0x00000a00ff017b82 */ /* 0x000fe20000000800 */
[----:B------:R-:W0:Y:S01]  /*0010*/  S2R R0, SR_CTAID.X ;  /* 0x0000000000007919 */ /* 0x000e220000002500 */
[----:B------:R-:W-:Y:S01]  /*0020*/  ULDC.64 UR6, c[0x0][0x208] ;  /* 0x0000820000067ab9 */ /* 0x000fe20000000a00 */
[----:B0-----:R-:W-:-:S13]  /*0030*/  ISETP.NE.AND P0, PT, R0, RZ, PT ;  /* 0x000000ff0000720c */ /* 0x001fda0003f05270 */
[----:B------:R-:W-:Y:S05]  /*0040*/  @P0 BRA `(.L_x_68) ;  /* 0x0000000000d80947 */ /* 0x000fea0003800000 */
[----:B------:R-:W0:Y:S01]  /*0050*/  S2R R2, SR_TID.X ;  /* 0x0000000000027919 */ /* 0x000e220000002100 */
[----:B------:R-:W-:Y:S01]  /*0060*/  HFMA2.MMA R3, -RZ, RZ, 0, 0 ;  /* 0x00000000ff037435 */ /* 0x000fe200000001ff */
[----:B0-----:R-:W-:-:S13]  /*0070*/  ISETP.GT.U32.AND P0, PT, R2, 0x13f, PT ;  /* 0x0000013f0200780c */ /* 0x001fda0003f04070 */
[----:B------:R-:W0:Y:S02]  /*0080*/  @!P0 LDC.64 R4, c[0x0][0x210] ;  /* 0x00008400ff048b82 */ /* 0x000e240000000a00 */
[----:B0-----:R-:W-:-:S05]  /*0090*/  @!P0 IMAD.WIDE.U32 R4, R2, 0x4, R4 ;  /* 0x0000000402048825 */ /* 0x001fca00078e0004 */
[----:B------:R-:W2:Y:S01]  /*00a0*/  @!P0 LDG.E R3, desc[UR6][R4.64] ;  /* 0x0000000604038981 */ /* 0x000ea2000c1e1900 */
[----:B------:R-:W-:Y:S01]  /*00b0*/  ULDC UR8, c[0x0][0x0] ;  /* 0x0000000000087ab9 */ /* 0x000fe20000000800 */
[----:B------:R-:W0:Y:S01]  /*00c0*/  LDC R7, c[0x0][0x4] ;  /* 0x00000100ff077b82 */ /* 0x000e220000000800 */
[----:B------:R-:W-:Y:S01]  /*00d0*/  UMOV UR4, 0x400 ;  /* 0x0000040000047882 */ /* 0x000fe20000000000 */
[----:B------:R-:W1:Y:S06]  /*00e0*/  S2R R9, SR_TID.Y ;  /* 0x0000000000097919 */ /* 0x000e6c0000002200 */
[----:B------:R-:W3:Y:S01]  /*00f0*/  S2UR UR5, SR_CgaCtaId ;  /* 0x00000000000579c3 */ /* 0x000ee20000008800 */
[----:B0-----:R-:W-:-:S05]  /*0100*/  IMAD R7, R7, UR8, RZ ;  /* 0x0000000807077c24 */ /* 0x001fca000f8e02ff */
[C---:B------:R-:W-:Y:S02]  /*0110*/  ISETP.GE.AND P0, PT, R7.reuse, 0x40, PT ;  /* 0x000000400700780c */ /* 0x040fe40003f06270 */
[----:B------:R-:W-:Y:S01]  /*0120*/  ISETP.GE.AND P2, PT, R7, 0x80, PT ;  /* 0x000000800700780c */ /* 0x000fe20003f46270 */
[----:B---3--:R-:W-:Y:S01]  /*0130*/  ULEA UR4, UR5, UR4, 0x18 ;  /* 0x0000000405047291 */ /* 0x008fe2000f8ec03f */
[----:B-1----:R-:W-:-:S05]  /*0140*/  IMAD R6, R9, UR8, R2 ;  /* 0x0000000809067c24 */ /* 0x002fca000f8e0202 */
[C---:B------:R-:W-:Y:S02]  /*0150*/  LEA R8, R6.reuse, UR4, 0x2 ;  /* 0x0000000406087c11 */ /* 0x040fe4000f8e10ff */
[----:B------:R-:W-:-:S03]  /*0160*/  ISETP.GT.AND P1, PT, R6, 0x1f, PT ;  /* 0x0000001f0600780c */ /* 0x000fc60003f24270 */
[----:B--2---:R0:W-:Y:S01]  /*0170*/  @P0 STS [R8], R3 ;  /* 0x0000000308000388 */ /* 0x0041e20000000800 */
[----:B------:R-:W-:Y:S06]  /*0180*/  @P0 BAR.SYNC.DEFER_BLOCKING 0x0 ;  /* 0x0000000000000b1d */ /* 0x000fec0000010000 */
[----:B------:R-:W-:Y:S05]  /*0190*/  @!P2 BRA `(.L_x_69) ;  /* 0x00000000002ca947 */ /* 0x000fea0003800000 */
.L_x_70:
[----:B------:R-:W-:-:S04]  /*01a0*/  SHF.R.S32.HI R11, RZ, 0x1, R7 ;  /* 0x00000001ff0b7819 */ /* 0x000fc80000011407 */
[----:B------:R-:W-:-:S13]  /*01b0*/  ISETP.GE.AND P2, PT, R6, R11, PT ;  /* 0x0000000b0600720c */ /* 0x000fda0003f46270 */
[----:B------:R-:W-:Y:S01]  /*01c0*/  @!P2 IMAD R5, R11, 0x4, R8 ;  /* 0x000000040b05a824 */ /* 0x000fe200078e0208 */
        /* <DEDUP_REMOVED lines=8> */
.L_x_69:
        /* <DEDUP_REMOVED lines=15> */
.L_x_85:
[----:B-1----:R-:W-:-:S07]  /*0340*/  FADD.FTZ R5, R7, R8 ;  /* 0x0000000807057221 */ /* 0x002fce0000010000 */
.L_x_71:
[----:B------:R-:W-:Y:S01]  /*0350*/  ISETP.NE.AND P0, PT, R2, RZ, PT ;  /* 0x000000ff0200720c */ /* 0x000fe20003f05270 */
[----:B------:R-:W-:Y:S05]  /*0360*/  WARPSYNC.ALL ;  /* 0x0000000000007948 */ /* 0x000fea0003800000 */
[----:B------:R-:W-:Y:S08]  /*0370*/  BAR.SYNC.DEFER_BLOCKING 0x0 ;  /* 0x0000000000007b1d */ /* 0x000ff00000010000 */
[----:B0-----:R-:W0:Y:S01]  /*0380*/  @!P0 LDC.64 R2, c[0x0][0x220] ;  /* 0x00008800ff028b82 */ /* 0x001e220000000a00 */
[----:B------:R-:W0:Y:S02]  /*0390*/  @!P0 MUFU.SQRT R5, R5 ;  /* 0x0000000500058308 */ /* 0x000e240000002000 */
[----:B0-----:R0:W-:Y:S02]  /*03a0*/  @!P0 STG.E desc[UR6][R2.64], R5 ;  /* 0x0000000502008986 */ /* 0x0011e4000c101906 */
.L_x_68:
[----:B------:R-:W-:Y:S02]  /*03b0*/  ULDC.U8 UR4, c[0x0][0x230] ;  /* 0x00008c0000047ab9 */ /* 0x000fe40000000000 */
[----:B------:R-:W-:-:S06]  /*03c0*/  UPRMT UR4, UR4, 0x8880, URZ ;  /* 0x0000888004047896 */ /* 0x000fcc000800003f */
[----:B------:R-:W-:-:S13]  /*03d0*/  ISETP.NE.AND P0, PT, RZ, UR4, PT ;  /* 0x00000004ff007c0c */ /* 0x000fda000bf05270 */
[----:B------:R-:W-:Y:S05]  /*03e0*/  @!P0 EXIT ;  /* 0x000000000000894d */ /* 0x000fea0003800000 */
[----:B0-----:R-:W0:Y:S01]  /*03f0*/  S2R R2, SR_TID.X ;  /* 0x0000000000027919 */ /* 0x001e220000002100 */
[----:B------:R-:W-:Y:S01]  /*0400*/  ULDC UR4, c[0x0][0x234] ;  /* 0x00008d0000047ab9 */ /* 0x000fe20000000800 */
[----:B------:R-:W-:Y:S01]  /*0410*/  ULDC.64 UR8, c[0x0][0x218] ;  /* 0x0000860000087ab9 */ /* 0x000fe20000000a00 */
[----:B------:R-:W-:Y:S01]  /*0420*/  BSSY B0, `(.L_x_73) ;  /* 0x0000012000007945 */ /* 0x000fe20003800000 */
[----:B------:R-:W1:Y:S01]  /*0430*/  S2R R9, SR_TID.Y ;  /* 0x0000000000097919 */ /* 0x000e620000002200 */
[----:B0-----:R-:W-:-:S13]  /*0440*/  ISETP.GE.AND P0, PT, R2, UR4, PT ;  /* 0x0000000402007c0c */ /* 0x001fda000bf06270 */
[----:B------:R-:W-:Y:S01]  /*0450*/  @P0 IMAD.MOV.U32 R6, RZ, RZ, RZ ;  /* 0x000000ffff060224 */ /* 0x000fe200078e00ff */
[----:B-1----:R-:W-:Y:S06]  /*0460*/  @P0 BRA `(.L_x_74) ;  /* 0x0000000000340947 */ /* 0x002fec0003800000 */
[----:B------:R-:W0:Y:S01]  /*0470*/  LDC R7, c[0x0][RZ] ;  /* 0x00000000ff077b82 */ /* 0x000e220000000800 */
[----:B------:R-:W-:Y:S01]  /*0480*/  HFMA2.MMA R6, -RZ, RZ, 0, 0 ;  /* 0x00000000ff067435 */ /* 0x000fe200000001ff */
[----:B------:R-:W-:Y:S02]  /*0490*/  IMAD R3, R0, UR4, RZ ;  /* 0x0000000400037c24 */ /* 0x000fe4000f8e02ff */
[----:B------:R-:W-:-:S08]  /*04a0*/  IMAD.MOV.U32 R8, RZ, RZ, R2 ;  /* 0x000000ffff087224 */ /* 0x000fd000078e0002 */
.L_x_75:
[----:B------:R-:W-:-:S04]  /*04b0*/  IADD3 R5, P0, R3, R8, RZ ;  /* 0x0000000803057210 */ /* 0x000fc80007f1e0ff */
[----:B------:R-:W-:Y:S02]  /*04c0*/  LEA.HI.X.SX32 R10, R8, RZ, 0x1, P0 ;  /* 0x000000ff080a7211 */ /* 0x000fe400000f0eff */
[----:B------:R-:W-:-:S04]  /*04d0*/  LEA R4, P0, R5, UR8, 0x2 ;  /* 0x0000000805047c11 */ /* 0x000fc8000f8010ff */
[----:B------:R-:W-:-:S06]  /*04e0*/  LEA.HI.X R5, R5, UR9, R10, 0x2, P0 ;  /* 0x0000000905057c11 */ /* 0x000fcc00080f140a */
[----:B------:R-:W2:Y:S01]  /*04f0*/  LDG.E R5, desc[UR6][R4.64] ;  /* 0x0000000604057981 */ /* 0x000ea2000c1e1900 */
[----:B0-----:R-:W-:-:S04]  /*0500*/  IADD3 R8, R7, R8, RZ ;  /* 0x0000000807087210 */ /* 0x001fc80007ffe0ff */
[----:B------:R-:W-:Y:S01]  /*0510*/  ISETP.GE.AND P0, PT, R8, UR4, PT ;  /* 0x0000000408007c0c */ /* 0x000fe2000bf06270 */
[----:B--2---:R-:W-:-:S12]  /*0520*/  FADD.FTZ R6, R5, R6 ;  /* 0x0000000605067221 */ /* 0x004fd80000010000 */
[----:B------:R-:W-:Y:S05]  /*0530*/  @!P0 BRA `(.L_x_75) ;  /* 0xfffffffc00dc8947 */ /* 0x000fea000383ffff */
.L_x_74:
[----:B------:R-:W-:Y:S05]  /*0540*/  BSYNC B0 ;  /* 0x0000000000007941 */ /* 0x000fea0003800000 */
.L_x_73:
[----:B------:R-:W-:Y:S01]  /*0550*/  ULDC UR8, c[0x0][0x0] ;  /* 0x0000000000087ab9 */ /* 0x000fe20000000800 */
[----:B------:R-:W0:Y:S01]  /*0560*/  LDC R4, c[0x0][0x4] ;  /* 0x00000100ff047b82 */ /* 0x000e220000000800 */
[----:B------:R-:W-:Y:S01]  /*0570*/  UMOV UR4, 0x400 ;  /* 0x0000040000047882 */ /* 0x000fe20000000000 */
[----:B------:R-:W-:-:S05]  /*0580*/  IMAD R3, R9, UR8, R2 ;  /* 0x0000000809037c24 */ /* 0x000fca000f8e0202 */
[----:B------:R-:W-:Y:S01]  /*0590*/  ISETP.GT.AND P1, PT, R3, 0x1f, PT ;  /* 0x0000001f0300780c */ /* 0x000fe20003f24270 */
[----:B------:R-:W1:Y:S01]  /*05a0*/  S2UR UR5, SR_CgaCtaId ;  /* 0x00000000000579c3 */ /* 0x000e620000008800 */
[----:B0-----:R-:W-:-:S05]  /*05b0*/  IMAD R4, R4, UR8, RZ ;  /* 0x0000000804047c24 */ /* 0x001fca000f8e02ff */
[C---:B------:R-:W-:Y:S02]  /*05c0*/  ISETP.GE.AND P0, PT, R4.reuse, 0x40, PT ;  /* 0x000000400400780c */ /* 0x040fe40003f06270 */
[----:B------:R-:W-:Y:S01]  /*05d0*/  ISETP.GE.AND P2, PT, R4, 0x80, PT ;  /* 0x000000800400780c */ /* 0x000fe20003f46270 */
[----:B-1----:R-:W-:-:S06]  /*05e0*/  ULEA UR4, UR5, UR4, 0x18 ;  /* 0x0000000405047291 */ /* 0x002fcc000f8ec03f */
[----:B------:R-:W-:-:S05]  /*05f0*/  LEA R5, R3, UR4, 0x2 ;  /* 0x0000000403057c11 */ /* 0x000fca000f8e10ff */
[----:B------:R0:W-:Y:S01]  /*0600*/  @P0 STS [R5], R6 ;  /* 0x0000000605000388 */ /* 0x0001e20000000800 */
[----:B------:R-:W-:Y:S06]  /*0610*/  @P0 BAR.SYNC.DEFER_BLOCKING 0x0 ;  /* 0x0000000000000b1d */ /* 0x000fec0000010000 */
[----:B------:R-:W-:Y:S05]  /*0620*/  @!P2 BRA `(.L_x_76) ;  /* 0x00000000002ca947 */ /* 0x000fea0003800000 */
.L_x_77:
        /* <DEDUP_REMOVED lines=11> */
.L_x_76:
        /* <DEDUP_REMOVED lines=15> */
.L_x_91:
[----:B-1----:R-:W-:-:S07]  /*07d0*/  FADD.FTZ R5, R8, R7 ;  /* 0x0000000708057221 */ /* 0x002fce0000010000 */
.L_x_78:
[----:B------:R-:W-:Y:S05]  /*07e0*/  WARPSYNC.ALL ;  /* 0x0000000000007948 */ /* 0x000fea0003800000 */
[----:B------:R-:W-:Y:S01]  /*07f0*/  BAR.SYNC.DEFER_BLOCKING 0x0 ;  /* 0x0000000000007b1d */ /* 0x000fe20000010000 */
[----:B------:R-:W-:-:S13]  /*0800*/  ISETP.NE.AND P0, PT, R2, RZ, PT ;  /* 0x000000ff0200720c */ /* 0x000fda0003f05270 */
[----:B------:R-:W-:Y:S05]  /*0810*/  @P0 EXIT ;  /* 0x000000000000094d */ /* 0x000fea0003800000 */
[----:B------:R-:W1:Y:S01]  /*0820*/  LDC.64 R2, c[0x0][0x228] ;  /* 0x00008a00ff027b82 */ /* 0x000e620000000a00 */
[----:B0-----:R-:W0:Y:S01]  /*0830*/  MUFU.SQRT R5, R5 ;  /* 0x0000000500057308 */ /* 0x001e220000002000 */
[----:B-1----:R-:W-:-:S05]  /*0840*/  IMAD.WIDE.U32 R2, R0, 0x4, R2 ;  /* 0x0000000400027825 */ /* 0x002fca00078e0002 */
[----:B0-----:R-:W-:Y:S01]  /*0850*/  STG.E desc[UR6][R2.64], R5 ;  /* 0x0000000502007986 */ /* 0x001fe2000c101906 */
[----:B------:R-:W-:Y:S05]  /*0860*/  EXIT ;  /* 0x000000000000794d */ /* 0x000fea0003800000 */
.L_x_72:
[----:B------:R-:W-:Y:S01]  /*0870*/  HFMA2.MMA R11, -RZ, RZ, 0, 9.5367431640625e-07 ;  /* 0x00000010ff0b7435 */ /* 0x000fe200000001ff */
[----:B------:R-:W-:Y:S01]  /*0880*/  IMAD.MOV.U32 R12, RZ, RZ, R3 ;  /* 0x000000ffff0c7224 */ /* 0x000fe200078e0003 */
[----:B------:R-:W-:Y:S01]  /*0890*/  MOV R9, 0xffffffff ;  /* 0xffffffff00097802 */ /* 0x000fe20000000f00 */
[----:B------:R-:W-:-:S08]  /*08a0*/  IMAD.MOV.U32 R14, RZ, RZ, 0x1f ;  /* 0x0000001fff0e7424 */ /* 0x000fd000078e00ff */
[----:B------:R-:W-:Y:S05]  /*08b0*/  WARPSYNC.COLLECTIVE R9, `(.L_x_80) ;  /* 0x0000000009087348 */ /* 0x000fea0003c00000 */
[----:B------:R0:W1:Y:S02]  /*08c0*/  SHFL.DOWN P0, R10, R12, R11, R14 ;  /* 0x0800000b0c0a7389 */ /* 0x000064000000000e */
[----:B01----:R-:W-:Y:S01]  /*08d0*/  ENDCOLLECTIVE ;  /* 0x000000000000791b */ /* 0x003fe20003800000 */
.L_x_80:
[----:B------:R-:W-:Y:S02]  /*08e0*/  IMAD.MOV.U32 R11, RZ, RZ, 0x8 ;  /* 0x00000008ff0b7424 */ /* 0x000fe400078e00ff */
[----:B------:R-:W-:-:S04]  /*08f0*/  IMAD.MOV.U32 R4, RZ, RZ, R10 ;  /* 0x000000ffff047224 */ /* 0x000fc800078e000a */
[----:B------:R-:W-:-:S05]  /*0900*/  FADD.FTZ R4, R4, R3 ;  /* 0x0000000304047221 */ /* 0x000fca0000010000 */
[----:B------:R-:W-:-:S07]  /*0910*/  MOV R12, R4 ;  /* 0x00000004000c7202 */ /* 0x000fce0000000f00 */
[----:B------:R-:W-:Y:S05]  /*0920*/  WARPSYNC.COLLECTIVE R9, `(.L_x_81) ;  /* 0x0000000009087348 */ /* 0x000fea0003c00000 */
[----:B------:R0:W1:Y:S02]  /*0930*/  SHFL.DOWN P0, R10, R12, R11, R14 ;  /* 0x0800000b0c0a7389 */ /* 0x000064000000000e */
[----:B01----:R-:W-:Y:S01]  /*0940*/  ENDCOLLECTIVE ;  /* 0x000000000000791b */ /* 0x003fe20003800000 */
.L_x_81:
[----:B------:R-:W-:Y:S01]  /*0950*/  HFMA2.MMA R11, -RZ, RZ, 0, 2.384185791015625e-07 ;  /* 0x00000004ff0b7435 */ /* 0x000fe200000001ff */
[----:B------:R-:W-:-:S05]  /*0960*/  MOV R5, R10 ;  /* 0x0000000a00057202 */ /* 0x000fca0000000f00 */
[----:B------:R-:W-:-:S04]  /*0970*/  FADD.FTZ R5, R4, R5 ;  /* 0x0000000504057221 */ /* 0x000fc80000010000 */
[----:B------:R-:W-:-:S07]  /*0980*/  IMAD.MOV.U32 R12, RZ, RZ, R5 ;  /* 0x000000ffff0c7224 */ /* 0x000fce00078e0005 */
[----:B------:R-:W-:Y:S05]  /*0990*/  WARPSYNC.COLLECTIVE R9, `(.L_x_82) ;  /* 0x0000000009087348 */ /* 0x000fea0003c00000 */
[----:B------:R0:W1:Y:S02]  /*09a0*/  SHFL.DOWN P0, R10, R12, R11, R14 ;  /* 0x0800000b0c0a7389 */ /* 0x000064000000000e */
[----:B01----:R-:W-:Y:S01]  /*09b0*/  ENDCOLLECTIVE ;  /* 0x000000000000791b */ /* 0x003fe20003800000 */
.L_x_82:
[----:B------:R-:W-:Y:S02]  /*09c0*/  IMAD.MOV.U32 R11, RZ, RZ, 0x2 ;  /* 0x00000002ff0b7424 */ /* 0x000fe400078e00ff */
[----:B------:R-:W-:-:S04]  /*09d0*/  IMAD.MOV.U32 R6, RZ, RZ, R10 ;  /* 0x000000ffff067224 */ /* 0x000fc800078e000a */
[----:B------:R-:W-:-:S05]  /*09e0*/  FADD.FTZ R6, R5, R6 ;  /* 0x0000000605067221 */ /* 0x000fca0000010000 */
[----:B------:R-:W-:-:S07]  /*09f0*/  MOV R12, R6 ;  /* 0x00000006000c7202 */ /* 0x000fce0000000f00 */
[----:B------:R-:W-:Y:S05]  /*0a00*/  WARPSYNC.COLLECTIVE R9, `(.L_x_83) ;  /* 0x0000000009087348 */ /* 0x000fea0003c00000 */
[----:B------:R0:W1:Y:S02]  /*0a10*/  SHFL.DOWN P0, R10, R12, R11, R14 ;  /* 0x0800000b0c0a7389 */ /* 0x000064000000000e */
[----:B01----:R-:W-:Y:S01]  /*0a20*/  ENDCOLLECTIVE ;  /* 0x000000000000791b */ /* 0x003fe20003800000 */
.L_x_83:
[----:B------:R-:W-:Y:S01]  /*0a30*/  HFMA2.MMA R11, -RZ, RZ, 0, 5.9604644775390625e-08 ;  /* 0x00000001ff0b7435 */ /* 0x000fe200000001ff */
[----:B------:R-:W-:-:S05]  /*0a40*/  MOV R7, R10 ;  /* 0x0000000a00077202 */ /* 0x000fca0000000f00 */
[----:B------:R-:W-:-:S04]  /*0a50*/  FADD.FTZ R7, R6, R7 ;  /* 0x0000000706077221 */ /* 0x000fc80000010000 */
[----:B------:R-:W-:-:S07]  /*0a60*/  IMAD.MOV.U32 R12, RZ, RZ, R7 ;  /* 0x000000ffff0c7224 */ /* 0x000fce00078e0007 */
[----:B------:R-:W-:Y:S05]  /*0a70*/  WARPSYNC.COLLECTIVE R9, `(.L_x_84) ;  /* 0x0000000009087348 */ /* 0x000fea0003c00000 */
[----:B------:R0:W1:Y:S02]  /*0a80*/  SHFL.DOWN P0, R10, R12, R11, R14 ;  /* 0x0800000b0c0a7389 */ /* 0x000064000000000e */
[----:B01----:R-:W-:Y:S01]  /*0a90*/  ENDCOLLECTIVE ;  /* 0x000000000000791b */ /* 0x003fe20003800000 */
.L_x_84:
[----:B------:R-:W-:Y:S01]  /*0aa0*/  IMAD.MOV.U32 R8, RZ, RZ, R10 ;  /* 0x000000ffff087224 */ /* 0x000fe200078e000a */
[----:B------:R-:W-:Y:S06]  /*0ab0*/  BRA `(.L_x_85) ;  /* 0xfffffff800207947 */ /* 0x000fec000383ffff */
.L_x_79:
[----:B------:R-:W-:Y:S01]  /*0ac0*/  HFMA2.MMA R14, -RZ, RZ, 0, 1.847743988037109375e-06 ;  /* 0x0000001fff0e7435 */ /* 0x000fe200000001ff */
[----:B------:R-:W-:Y:S01]  /*0ad0*/  MOV R12, R6 ;  /* 0x00000006000c7202 */ /* 0x000fe20000000f00 */
[----:B------:R-:W-:Y:S02]  /*0ae0*/  IMAD.MOV.U32 R11, RZ, RZ, 0x10 ;  /* 0x00000010ff0b7424 */ /* 0x000fe400078e00ff */
[----:B------:R-:W-:-:S07]  /*0af0*/  IMAD.MOV.U32 R9, RZ, RZ, -0x1 ;  /* 0xffffffffff097424 */ /* 0x000fce00078e00ff */
[----:B------:R-:W-:Y:S05]  /*0b00*/  WARPSYNC.COLLECTIVE R9, `(.L_x_86) ;  /* 0x0000000009087348 */ /* 0x000fea0003c00000 */
[----:B------:R0:W1:Y:S02]  /*0b10*/  SHFL.DOWN P0, R10, R12, R11, R14 ;  /* 0x0800000b0c0a7389 */ /* 0x000064000000000e */
[----:B01----:R-:W-:Y:S01]  /*0b20*/  ENDCOLLECTIVE ;  /* 0x000000000000791b */ /* 0x003fe20003800000 */
.L_x_86:
[----:B------:R-:W-:Y:S01]  /*0b30*/  HFMA2.MMA R11, -RZ, RZ, 0, 4.76837158203125e-07 ;  /* 0x00000008ff0b7435 */ /* 0x000fe200000001ff */
[----:B------:R-:W-:-:S05]  /*0b40*/  MOV R3, R10 ;  /* 0x0000000a00037202 */ /* 0x000fca0000000f00 */
[----:B------:R-:W-:-:S04]  /*0b50*/  FADD.FTZ R3, R3, R6 ;  /* 0x0000000603037221 */ /* 0x000fc80000010000 */
[----:B------:R-:W-:-:S07]  /*0b60*/  IMAD.MOV.U32 R12, RZ, RZ, R3 ;  /* 0x000000ffff0c7224 */ /* 0x000fce00078e0003 */
[----:B------:R-:W-:Y:S05]  /*0b70*/  WARPSYNC.COLLECTIVE R9, `(.L_x_87) ;  /* 0x0000000009087348 */ /* 0x000fea0003c00000 */
[----:B------:R0:W1:Y:S02]  /*0b80*/  SHFL.DOWN P0, R10, R12, R11, R14 ;  /* 0x0800000b0c0a7389 */ /* 0x000064000000000e */
[----:B01----:R-:W-:Y:S01]  /*0b90*/  ENDCOLLECTIVE ;  /* 0x000000000000791b */ /* 0x003fe20003800000 */
.L_x_87:
[----:B------:R-:W-:Y:S01]  /*0ba0*/  HFMA2.MMA R11, -RZ, RZ, 0, 2.384185791015625e-07 ;  /* 0x00000004ff0b7435 */ /* 0x000fe200000001ff */
[----:B------:R-:W-:-:S05]  /*0bb0*/  MOV R4, R10 ;  /* 0x0000000a00047202 */ /* 0x000fca0000000f00 */
[----:B------:R-:W-:-:S04]  /*0bc0*/  FADD.FTZ R4, R3, R4 ;  /* 0x0000000403047221 */ /* 0x000fc80000010000 */
[----:B------:R-:W-:-:S07]  /*0bd0*/  IMAD.MOV.U32 R12, RZ, RZ, R4 ;  /* 0x000000ffff0c7224 */ /* 0x000fce00078e0004 */
[----:B------:R-:W-:Y:S05]  /*0be0*/  WARPSYNC.COLLECTIVE R9, `(.L_x_88) ;  /* 0x0000000009087348 */ /* 0x000fea0003c00000 */
[----:B------:R0:W1:Y:S02]  /*0bf0*/  SHFL.DOWN P0, R10, R12, R11, R14 ;  /* 0x0800000b0c0a7389 */ /* 0x000064000000000e */
[----:B01----:R-:W-:Y:S01]  /*0c00*/  ENDCOLLECTIVE ;  /* 0x000000000000791b */ /* 0x003fe20003800000 */
.L_x_88:
[----:B------:R-:W-:Y:S01]  /*0c10*/  HFMA2.MMA R11, -RZ, RZ, 0, 1.1920928955078125e-07 ;  /* 0x00000002ff0b7435 */ /* 0x000fe200000001ff */
[----:B------:R-:W-:-:S05]  /*0c20*/  MOV R5, R10 ;  /* 0x0000000a00057202 */ /* 0x000fca0000000f00 */
[----:B------:R-:W-:-:S04]  /*0c30*/  FADD.FTZ R5, R4, R5 ;  /* 0x0000000504057221 */ /* 0x000fc80000010000 */
[----:B------:R-:W-:-:S07]  /*0c40*/  IMAD.MOV.U32 R12, RZ, RZ, R5 ;  /* 0x000000ffff0c7224 */ /* 0x000fce00078e0005 */
[----:B------:R-:W-:Y:S05]  /*0c50*/  WARPSYNC.COLLECTIVE R9, `(.L_x_89) ;  /* 0x0000000009087348 */ /* 0x000fea0003c00000 */
[----:B------:R0:W1:Y:S02]  /*0c60*/  SHFL.DOWN P0, R10, R12, R11, R14 ;  /* 0x0800000b0c0a7389 */ /* 0x000064000000000e */
[----:B01----:R-:W-:Y:S01]  /*0c70*/  ENDCOLLECTIVE ;  /* 0x000000000000791b */ /* 0x003fe20003800000 */
.L_x_89:
[----:B------:R-:W-:Y:S01]  /*0c80*/  HFMA2.MMA R11, -RZ, RZ, 0, 5.9604644775390625e-08 ;  /* 0x00000001ff0b7435 */ /* 0x000fe200000001ff */
[----:B------:R-:W-:-:S05]  /*0c90*/  MOV R8, R10 ;  /* 0x0000000a00087202 */ /* 0x000fca0000000f00 */
[----:B------:R-:W-:-:S04]  /*0ca0*/  FADD.FTZ R8, R5, R8 ;  /* 0x0000000805087221 */ /* 0x000fc80000010000 */
[----:B------:R-:W-:-:S07]  /*0cb0*/  IMAD.MOV.U32 R12, RZ, RZ, R8 ;  /* 0x000000ffff0c7224 */ /* 0x000fce00078e0008 */
[----:B------:R-:W-:Y:S05]  /*0cc0*/  WARPSYNC.COLLECTIVE R9, `(.L_x_90) ;  /* 0x0000000009087348 */ /* 0x000fea0003c00000 */
[----:B------:R0:W1:Y:S02]  /*0cd0*/  SHFL.DOWN P0, R10, R12, R11, R14 ;  /* 0x0800000b0c0a7389 */ /* 0x000064000000000e */
[----:B01----:R-:W-:Y:S01]  /*0ce0*/  ENDCOLLECTIVE ;  /* 0x000000000000791b */ /* 0x003fe20003800000 */
.L_x_90:
[----:B------:R-:W-:Y:S01]  /*0cf0*/  MOV R7, R10 ;  /* 0x0000000a00077202 */ /* 0x000fe20000000f00 */
[----:B------:R-:W-:Y:S06]  /*0d00*/  BRA `(.L_x_91) ;  /* 0xfffffff800b07947 */ /* 0x000fec000383ffff */
.L_x_92:
        /* <DEDUP_REMOVED lines=15> */
.L_x_97:


//--------------------- .nv.shared._Z25multi_tensor_apply_kernelI18TensorListMetadataILi2EE18L2NormScaleFunctorIN3c104HalfES4_EJPfS6_fbiEEvlPViT_T0_DpT1_ --------------------------
	.section	.nv.shared._Z25multi_tensor_apply_kernelI18TensorListMetadataILi2EE18L2NormScaleFunctorIN3c104HalfES4_EJPfS6_fbiEEvlPViT_T0_DpT1_,"aw",@nobits
	.sectionflags	@""
	.align	4
.nv.shared._Z25multi_tensor_apply_kernelI18TensorListMetadataILi2EE18L2NormScaleFunctorIN3c104HalfES4_EJPfS6_fbiEEvlPViT_T0_DpT1_:
	.zero		3072


//--------------------- .nv.shared.reserved.0     --------------------------
	.section	.nv.shared.reserved.0,"aw",@nobits
	.weak		__nv_reservedSMEM_offset_0_alias
	.size		__nv_reservedSMEM_offset_0_alias, 0, 0
	.other		__nv_reservedSMEM_offset_0_alias,@"STO_CUDA_RESERVED_SHARED STV_DEFAULT"
__nv_reservedSMEM_offset_0_alias:
	.zero		0


//--------------------- .nv.global                --------------------------
	.section	.nv.global,"aw",@nobits
.nv.global:
	.type		_ZN66_INTERNAL_d578279a_35_multi_tensor_l2norm_scale_kernel_cu_018dad974cuda3std3__48in_placeE,@object
	.size		_ZN66_INTERNAL_d578279a_35_multi_tensor_l2norm_scale_kernel_cu_018dad974cuda3std3__48in_placeE,(_ZN66_INTERNAL_d578279a_35_multi_tensor_l2norm_scale_kernel_cu_018dad974cuda3std6ranges3__45__cpo8distanceE - _ZN66_INTERNAL_d578279a_35_multi_tensor_l2norm_scale_kernel_cu_018dad974cuda3std3__48in_placeE)
_ZN66_INTERNAL_d578279a_35_multi_tensor_l2norm_scale_kernel_cu_018dad974cuda3std3__48in_placeE:
	.zero		1
	.type		_ZN66_INTERNAL_d578279a_35_multi_tensor_l2norm_scale_kernel_cu_018dad974cuda3std6ranges3__45__cpo8distanceE,@object
	.size		_ZN66_INTERNAL_d578279a_35_multi_tensor_l2norm_scale_kernel_cu_018dad974cuda3std6ranges3__45__cpo8distanceE,(_ZN66_INTERNAL_d578279a_35_multi_tensor_l2norm_scale_kernel_cu_018dad974cuda3std3__45__cpo6cbeginE - _ZN66_INTERNAL_d578279a_35_multi_tensor_l2norm_scale_kernel_cu_018dad974cuda3std6ranges3__45__cpo8distanceE)
_ZN66_INTERNAL_d578279a_35_multi_tensor_l2norm_scale_kernel_cu_018dad974cuda3std6ranges3__45__cpo8distanceE:
	.zero		1
	.type		_ZN66_INTERNAL_d578279a_35_multi_tensor_l2norm_scale_kernel_cu_018dad974cuda3std3__45__cpo6cbeginE,@object
	.size		_ZN66_INTERNAL_d578279a_35_multi_tensor_l2norm_scale_kernel_cu_018dad974cuda3std3__45__cpo6cbeginE,(_ZN66_INTERNAL_d578279a_35_multi_tensor_l2norm_scale_kernel_cu_018dad974cuda3std6ranges3__45__cpo7advanceE - _ZN66_INTERNAL_d578279a_35_multi_tensor_l2norm_scale_kernel_cu_018dad974cuda3std3__45__cpo6cbeginE)
_ZN66_INTERNAL_d578279a_35_multi_tensor_l2norm_scale_kernel_cu_018dad974cuda3std3__45__cpo6cbeginE:
	.zero		1
	.type		_ZN66_INTERNAL_d578279a_35_multi_tensor_l2norm_scale_kernel_cu_018dad974cuda3std6ranges3__45__cpo7advanceE,@object
	.size		_ZN66_INTERNAL_d578279a_35_multi_tensor_l2norm_scale_kernel_cu_018dad974cuda3std6ranges3__45__cpo7advanceE,(_ZN66_INTERNAL_d578279a_35_multi_tensor_l2norm_scale_kernel_cu_018dad974cuda3std3__45__cpo7crbeginE - _ZN66_INTERNAL_d578279a_35_multi_tensor_l2norm_scale_kernel_cu_018dad974cuda3std6ranges3__45__cpo7advanceE)
_ZN66_INTERNAL_d578279a_35_multi_tensor_l2norm_scale_kernel_cu_018dad974cuda3std6ranges3__45__cpo7advanceE:
	.zero		1
	.type		_ZN66_INTERNAL_d578279a_35_multi_tensor_l2norm_scale_kernel_cu_018dad974cuda3std3__45__cpo7crbeginE,@object
	.size		_ZN66_INTERNAL_d578279a_35_multi_tensor_l2norm_scale_kernel_cu_018dad974cuda3std3__45__cpo7crbeginE,(_ZN66_INTERNAL_d578279a_35_multi_tensor_l2norm_scale_kernel_cu_018dad974cuda3std6ranges3__45__cpo4dataE - _ZN66_INTERNAL_d578279a_35_multi_tensor_l2norm_scale_kernel_cu_018dad974cuda3std3__45__cpo7crbeginE)
_ZN66_INTERNAL_d578279a_35_multi_tensor_l2norm_scale_kernel_cu_018dad974cuda3std3__45__cpo7crbeginE:
	.zero		1
	.type		_ZN66_INTERNAL_d578279a_35_multi_tensor_l2norm_scale_kernel_cu_018dad974cuda3std6ranges3__45__cpo4dataE,@object
	.size		_ZN66_INTERNAL_d578279a_35_multi_tensor_l2norm_scale_kernel_cu_018dad974cuda3std6ranges3__45__cpo4dataE,(_ZN66_INTERNAL_d578279a_35_multi_tensor_l2norm_scale_kernel_cu_018dad974cuda3std6ranges3__45__cpo5beginE - _ZN66_INTERNAL_d578279a_35_multi_tensor_l2norm_scale_kernel_cu_018dad974cuda3std6ranges3__45__cpo4dataE)
_ZN66_INTERNAL_d578279a_35_multi_tensor_l2norm_scale_kernel_cu_018dad974cuda3std6ranges3__45__cpo4dataE:
	.zero		1
	.type		_ZN66_INTERNAL_d578279a_35_multi_tensor_l2norm_scale_kernel_cu_018dad974cuda3std6ranges3__45__cpo5beginE,@object
	.size		_ZN66_INTERNAL_d578279a_35_multi_tensor_l2norm_scale_kernel_cu_018dad974cuda3std6ranges3__45__cpo5beginE,(_ZN66_INTERNAL_d578279a_35_multi_tensor_l2norm_scale_kernel_cu_018dad974cuda3std3__468_GLOBAL__N__d578279a_35_multi_tensor_l2norm_scale_kernel_cu_018dad976ignoreE - _ZN66_INTERNAL_d578279a_35_multi_tensor_l2norm_scale_kernel_cu_018dad974cuda3std6ranges3__45__cpo5beginE)
_ZN66_INTERNAL_d578279a_35_multi_tensor_l2norm_scale_kernel_cu_018dad974cuda3std6ranges3__45__cpo5beginE:
	.zero		1
	.type		_ZN66_INTERNAL_d578279a_35_multi_tensor_l2norm_scale_kernel_cu_018dad974cuda3std3__468_GLOBAL__N__d578279a_35_multi_tensor_l2norm_scale_kernel_cu_018dad976ignoreE,@object
	.size		_ZN66_INTERNAL_d578279a_35_multi_tensor_l2norm_scale_kernel_cu_018dad974cuda3std3__468_GLOBAL__N__d578279a_35_multi_tensor_l2norm_scale_kernel_cu_018dad976ignoreE,(_ZN66_INTERNAL_d578279a_35_multi_tensor_l2norm_scale_kernel_cu_018dad974cuda3std6ranges3__45__cpo4sizeE - _ZN66_INTERNAL_d578279a_35_multi_tensor_l2norm_scale_kernel_cu_018dad974cuda3std3__468_GLOBAL__N__d578279a_35_multi_tensor_l2norm_scale_kernel_cu_018dad976ignoreE)
_ZN66_INTERNAL_d578279a_35_multi_tensor_l2norm_scale_kernel_cu_018dad974cuda3std3__468_GLOBAL__N__d578279a_35_multi_tensor_l2norm_scale_kernel_cu_018dad976ignoreE:
	.zero		1
	.type		_ZN66_INTERNAL_d578279a_35_multi_tensor_l2norm_scale_kernel_cu_018dad974cuda3std6ranges3__45__cpo4sizeE,@object
	.size		_ZN66_INTERNAL_d578279a_35_multi_tensor_l2norm_scale_kernel_cu_018dad974cuda3std6ranges3__45__cpo4sizeE,(_ZN66_INTERNAL_d578279a_35_multi_tensor_l2norm_scale_kernel_cu_018dad974cuda3std3__45__cpo5beginE - _ZN66_INTERNAL_d578279a_35_multi_tensor_l2norm_scale_kernel_cu_018dad974cuda3std6ranges3__45__cpo4sizeE)
_ZN66_INTERNAL_d578279a_35_multi_tensor_l2norm_scale_kernel_cu_018dad974cuda3std6ranges3__45__cpo4sizeE:
	.zero		1
	.type		_ZN66_INTERNAL_d578279a_35_multi_tensor_l2norm_scale_kernel_cu_018dad974cuda3std3__45__cpo5beginE,@object
	.size		_ZN66_INTERNAL_d578279a_35_multi_tensor_l2norm_scale_kernel_cu_018dad974cuda3std3__45__cpo5beginE,(_ZN66_INTERNAL_d578279a_35_multi_tensor_l2norm_scale_kernel_cu_018dad974cuda3std6ranges3__45__cpo6cbeginE - _ZN66_INTERNAL_d578279a_35_multi_tensor_l2norm_scale_kernel_cu_018dad974cuda3std3__45__cpo5beginE)
_ZN66_INTERNAL_d578279a_35_multi_tensor_l2norm_scale_kernel_cu_018dad974cuda3std3__45__cpo5beginE:
	.zero		1
	.type		_ZN66_INTERNAL_d578279a_35_multi_tensor_l2norm_scale_kernel_cu_018dad974cuda3std6ranges3__45__cpo6cbeginE,@object
	.size		_ZN66_INTERNAL_d578279a_35_multi_tensor_l2norm_scale_kernel_cu_018dad974cuda3std6ranges3__45__cpo6cbeginE,(_ZN66_INTERNAL_d578279a_35_multi_tensor_l2norm_scale_kernel_cu_018dad974cuda3std3__45__cpo6rbeginE - _ZN66_INTERNAL_d578279a_35_multi_tensor_l2norm_scale_kernel_cu_018dad974cuda3std6ranges3__45__cpo6cbeginE)
_ZN66_INTERNAL_d578279a_35_multi_tensor_l2norm_scale_kernel_cu_018dad974cuda3std6ranges3__45__cpo6cbeginE:
	.zero		1
	.type		_ZN66_INTERNAL_d578279a_35_multi_tensor_l2norm_scale_kernel_cu_018dad974cuda3std3__45__cpo6rbeginE,@object
	.size		_ZN66_INTERNAL_d578279a_35_multi_tensor_l2norm_scale_kernel_cu_018dad974cuda3std3__45__cpo6rbeginE,(_ZN66_INTERNAL_d578279a_35_multi_tensor_l2norm_scale_kernel_cu_018dad974cuda3std6ranges3__45__cpo4nextE - _ZN66_INTERNAL_d578279a_35_multi_tensor_l2norm_scale_kernel_cu_018dad974cuda3std3__45__cpo6rbeginE)
_ZN66_INTERNAL_d578279a_35_multi_tensor_l2norm_scale_kernel_cu_018dad974cuda3std3__45__cpo6rbeginE:
	.zero		1
	.type		_ZN66_INTERNAL_d578279a_35_multi_tensor_l2norm_scale_kernel_cu_018dad974cuda3std6ranges3__45__cpo4nextE,@object
	.size		_ZN66_INTERNAL_d578279a_35_multi_tensor_l2norm_scale_kernel_cu_018dad974cuda3std6ranges3__45__cpo4nextE,(_ZN66_INTERNAL_d578279a_35_multi_tensor_l2norm_scale_kernel_cu_018dad974cuda3std6ranges3__45__cpo4swapE - _ZN66_INTERNAL_d578279a_35_multi_tensor_l2norm_scale_kernel_cu_018dad974cuda3std6ranges3__45__cpo4nextE)
_ZN66_INTERNAL_d578279a_35_multi_tensor_l2norm_scale_kernel_cu_018dad974cuda3std6ranges3__45__cpo4nextE:
	.zero		1
	.type		_ZN66_INTERNAL_d578279a_35_multi_tensor_l2norm_scale_kernel_cu_018dad974cuda3std6ranges3__45__cpo4swapE,@object
	.size		_ZN66_INTERNAL_d578279a_35_multi_tensor_l2norm_scale_kernel_cu_018dad974cuda3std6ranges3__45__cpo4swapE,(_ZN66_INTERNAL_d578279a_35_multi_tensor_l2norm_scale_kernel_cu_018dad974cuda3std3__420unreachable_sentinelE - _ZN66_INTERNAL_d578279a_35_multi_tensor_l2norm_scale_kernel_cu_018dad974cuda3std6ranges3__45__cpo4swapE)
_ZN66_INTERNAL_d578279a_35_multi_tensor_l2norm_scale_kernel_cu_018dad974cuda3std6ranges3__45__cpo4swapE:
	.zero		1
	.type		_ZN66_INTERNAL_d578279a_35_multi_tensor_l2norm_scale_kernel_cu_018dad974cuda3std3__420unreachable_sentinelE,@object
	.size		_ZN66_INTERNAL_d578279a_35_multi_tensor_l2norm_scale_kernel_cu_018dad974cuda3std3__420unreachable_sentinelE,(_ZN66_INTERNAL_d578279a_35_multi_tensor_l2norm_scale_kernel_cu_018dad976thrust23THRUST_300001_SM_900_NS6system6detail10sequential3seqE - _ZN66_INTERNAL_d578279a_35_multi_tensor_l2norm_scale_kernel_cu_018dad974cuda3std3__420unreachable_sentinelE)
_ZN66_INTERNAL_d578279a_35_multi_tensor_l2norm_scale_kernel_cu_018dad974cuda3std3__420unreachable_sentinelE:
	.zero		1
	.type		_ZN66_INTERNAL_d578279a_35_multi_tensor_l2norm_scale_kernel_cu_018dad976thrust23THRUST_300001_SM_900_NS6system6detail10sequential3seqE,@object
	.size		_ZN66_INTERNAL_d578279a_35_multi_tensor_l2norm_scale_kernel_cu_018dad976thrust23THRUST_300001_SM_900_NS6system6detail10sequential3seqE,(_ZN66_INTERNAL_d578279a_35_multi_tensor_l2norm_scale_kernel_cu_018dad974cuda3std3__45__cpo4cendE - _ZN66_INTERNAL_d578279a_35_multi_tensor_l2norm_scale_kernel_cu_018dad976thrust23THRUST_300001_SM_900_NS6system6detail10sequential3seqE)
_ZN66_INTERNAL_d578279a_35_multi_tensor_l2norm_scale_kernel_cu_018dad976thrust23THRUST_300001_SM_900_NS6system6detail10sequential3seqE:
	.zero		1
	.type		_ZN66_INTERNAL_d578279a_35_multi_tensor_l2norm_scale_kernel_cu_018dad974cuda3std3__45__cpo4cendE,@object
	.size		_ZN66_INTERNAL_d578279a_35_multi_tensor_l2norm_scale_kernel_cu_018dad974cuda3std3__45__cpo4cendE,(_ZN66_INTERNAL_d578279a_35_multi_tensor_l2norm_scale_kernel_cu_018dad974cuda3std6ranges3__45__cpo9iter_swapE - _ZN66_INTERNAL_d578279a_35_multi_tensor_l2norm_scale_kernel_cu_018dad974cuda3std3__45__cpo4cendE)
_ZN66_INTERNAL_d578279a_35_multi_tensor_l2norm_scale_kernel_cu_018dad974cuda3std3__45__cpo4cendE:
	.zero		1
	.type		_ZN66_INTERNAL_d578279a_35_multi_tensor_l2norm_scale_kernel_cu_018dad974cuda3std6ranges3__45__cpo9iter_swapE,@object
	.size		_ZN66_INTERNAL_d578279a_35_multi_tensor_l2norm_scale_kernel_cu_018dad974cuda3std6ranges3__45__cpo9iter_swapE,(_ZN66_INTERNAL_d578279a_35_multi_tensor_l2norm_scale_kernel_cu_018dad974cuda3std3__45__cpo5crendE - _ZN66_INTERNAL_d578279a_35_multi_tensor_l2norm_scale_kernel_cu_018dad974cuda3std6ranges3__45__cpo9iter_swapE)
_ZN66_INTERNAL_d578279a_35_multi_tensor_l2norm_scale_kernel_cu_018dad974cuda3std6ranges3__45__cpo9iter_swapE:
	.zero		1
	.type		_ZN66_INTERNAL_d578279a_35_multi_tensor_l2norm_scale_kernel_cu_018dad974cuda3std3__45__cpo5crendE,@object
	.size		_ZN66_INTERNAL_d578279a_35_multi_tensor_l2norm_scale_kernel_cu_018dad974cuda3std3__45__cpo5crendE,(_ZN66_INTERNAL_d578279a_35_multi_tensor_l2norm_scale_kernel_cu_018dad974cuda3std6ranges3__45__cpo5cdataE - _ZN66_INTERNAL_d578279a_35_multi_tensor_l2norm_scale_kernel_cu_018dad974cuda3std3__45__cpo5crendE)
_ZN66_INTERNAL_d578279a_35_multi_tensor_l2norm_scale_kernel_cu_018dad974cuda3std3__45__cpo5crendE:
	.zero		1
	.type		_ZN66_INTERNAL_d578279a_35_multi_tensor_l2norm_scale_kernel_cu_018dad974cuda3std6ranges3__45__cpo5cdataE,@object
	.size		_ZN66_INTERNAL_d578279a_35_multi_tensor_l2norm_scale_kernel_cu_018dad974cuda3std6ranges3__45__cpo5cdataE,(_ZN66_INTERNAL_d578279a_35_multi_tensor_l2norm_scale_kernel_cu_018dad974cuda3std6ranges3__45__cpo3endE - _ZN66_INTERNAL_d578279a_35_multi_tensor_l2norm_scale_kernel_cu_018dad974cuda3std6ranges3__45__cpo5cdataE)
_ZN66_INTERNAL_d578279a_35_multi_tensor_l2norm_scale_kernel_cu_018dad974cuda3std6ranges3__45__cpo5cdataE:
	.zero		1
	.type		_ZN66_INTERNAL_d578279a_35_multi_tensor_l2norm_scale_kernel_cu_018dad974cuda3std6ranges3__45__cpo3endE,@object
	.size		_ZN66_INTERNAL_d578279a_35_multi_tensor_l2norm_scale_kernel_cu_018dad974cuda3std6ranges3__45__cpo3endE,(_ZN66_INTERNAL_d578279a_35_multi_tensor_l2norm_scale_kernel_cu_018dad974cuda3std3__419piecewise_constructE - _ZN66_INTERNAL_d578279a_35_multi_tensor_l2norm_scale_kernel_cu_018dad974cuda3std6ranges3__45__cpo3endE)
_ZN66_INTERNAL_d578279a_35_multi_tensor_l2norm_scale_kernel_cu_018dad974cuda3std6ranges3__45__cpo3endE:
	.zero		1
	.type		_ZN66_INTERNAL_d578279a_35_multi_tensor_l2norm_scale_kernel_cu_018dad974cuda3std3__419piecewise_constructE,@object
	.size		_ZN66_INTERNAL_d578279a_35_multi_tensor_l2norm_scale_kernel_cu_018dad974cuda3std3__419piecewise_constructE,(_ZN66_INTERNAL_d578279a_35_multi_tensor_l2norm_scale_kernel_cu_018dad974cuda3std6ranges3__45__cpo5ssizeE - _ZN66_INTERNAL_d578279a_35_multi_tensor_l2norm_scale_kernel_cu_018dad974cuda3std3__419piecewise_constructE)
_ZN66_INTERNAL_d578279a_35_multi_tensor_l2norm_scale_kernel_cu_018dad974cuda3std3__419piecewise_constructE:
	.zero		1
	.type		_ZN66_INTERNAL_d578279a_35_multi_tensor_l2norm_scale_kernel_cu_018dad974cuda3std6ranges3__45__cpo5ssizeE,@object
	.size		_ZN66_INTERNAL_d578279a_35_multi_tensor_l2norm_scale_kernel_cu_018dad974cuda3std6ranges3__45__cpo5ssizeE,(_ZN66_INTERNAL_d578279a_35_multi_tensor_l2norm_scale_kernel_cu_018dad974cuda3std3__45__cpo3endE - _ZN66_INTERNAL_d578279a_35_multi_tensor_l2norm_scale_kernel_cu_018dad974cuda3std6ranges3__45__cpo5ssizeE)
_ZN66_INTERNAL_d578279a_35_multi_tensor_l2norm_scale_kernel_cu_018dad974cuda3std6ranges3__45__cpo5ssizeE:
	.zero		1
	.type		_ZN66_INTERNAL_d578279a_35_multi_tensor_l2norm_scale_kernel_cu_018dad974cuda3std3__45__cpo3endE,@object
	.size		_ZN66_INTERNAL_d578279a_35_multi_tensor_l2norm_scale_kernel_cu_018dad974cuda3std3__45__cpo3endE,(_ZN66_INTERNAL_d578279a_35_multi_tensor_l2norm_scale_kernel_cu_018dad974cuda3std6ranges3__45__cpo4cendE - _ZN66_INTERNAL_d578279a_35_multi_tensor_l2norm_scale_kernel_cu_018dad974cuda3std3__45__cpo3endE)
_ZN66_INTERNAL_d578279a_35_multi_tensor_l2norm_scale_kernel_cu_018dad974cuda3std3__45__cpo3endE:
	.zero		1
	.type		_ZN66_INTERNAL_d578279a_35_multi_tensor_l2norm_scale_kernel_cu_018dad974cuda3std6ranges3__45__cpo4cendE,@object
	.size		_ZN66_INTERNAL_d578279a_35_multi_tensor_l2norm_scale_kernel_cu_018dad974cuda3std6ranges3__45__cpo4cendE,(_ZN66_INTERNAL_d578279a_35_multi_tensor_l2norm_scale_kernel_cu_018dad974cuda3std3__45__cpo4rendE - _ZN66_INTERNAL_d578279a_35_multi_tensor_l2norm_scale_kernel_cu_018dad974cuda3std6ranges3__45__cpo4cendE)
_ZN66_INTERNAL_d578279a_35_multi_tensor_l2norm_scale_kernel_cu_018dad974cuda3std6ranges3__45__cpo4cendE:
	.zero		1
	.type		_ZN66_INTERNAL_d578279a_35_multi_tensor_l2norm_scale_kernel_cu_018dad974cuda3std3__45__cpo4rendE,@object
	.size		_ZN66_INTERNAL_d578279a_35_multi_tensor_l2norm_scale_kernel_cu_018dad974cuda3std3__45__cpo4rendE,(_ZN66_INTERNAL_d578279a_35_multi_tensor_l2norm_scale_kernel_cu_018dad974cuda3std6ranges3__45__cpo4prevE - _ZN66_INTERNAL_d578279a_35_multi_tensor_l2norm_scale_kernel_cu_018dad974cuda3std3__45__cpo4rendE)
_ZN66_INTERNAL_d578279a_35_multi_tensor_l2norm_scale_kernel_cu_018dad974cuda3std3__45__cpo4rendE:
	.zero		1
	.type		_ZN66_INTERNAL_d578279a_35_multi_tensor_l2norm_scale_kernel_cu_018dad974cuda3std6ranges3__45__cpo4prevE,@object
	.size		_ZN66_INTERNAL_d578279a_35_multi_tensor_l2norm_scale_kernel_cu_018dad974cuda3std6ranges3__45__cpo4prevE,(_ZN66_INTERNAL_d578279a_35_multi_tensor_l2norm_scale_kernel_cu_018dad974cuda3std6ranges3__45__cpo9iter_moveE - _ZN66_INTERNAL_d578279a_35_multi_tensor_l2norm_scale_kernel_cu_018dad974cuda3std6ranges3__45__cpo4prevE)
_ZN66_INTERNAL_d578279a_35_multi_tensor_l2norm_scale_kernel_cu_018dad974cuda3std6ranges3__45__cpo4prevE:
	.zero		1
	.type		_ZN66_INTERNAL_d578279a_35_multi_tensor_l2norm_scale_kernel_cu_018dad974cuda3std6ranges3__45__cpo9iter_moveE,@object
	.size		_ZN66_INTERNAL_d578279a_35_multi_tensor_l2norm_scale_kernel_cu_018dad974cuda3std6ranges3__45__cpo9iter_moveE,(.L_13 - _ZN66_INTERNAL_d578279a_35_multi_tensor_l2norm_scale_kernel_cu_018dad974cuda3std6ranges3__45__cpo9iter_moveE)
_ZN66_INTERNAL_d578279a_35_multi_tensor_l2norm_scale_kernel_cu_018dad974cuda3std6ranges3__45__cpo9iter_moveE:
	.zero		1
.L_13:


//--------------------- .nv.shared._Z25multi_tensor_apply_kernelI18TensorListMetadataILi2EE18L2NormScaleFunctorIN3c104HalfEfEJPfS6_fbiEEvlPViT_T0_DpT1_ --------------------------
	.section	.nv.shared._Z25multi_tensor_apply_kernelI18TensorListMetadataILi2EE18L2NormScaleFunctorIN3c104HalfEfEJPfS6_fbiEEvlPViT_T0_DpT1_,"aw",@nobits
	.sectionflags	@""
	.align	4
.nv.shared._Z25multi_tensor_apply_kernelI18TensorListMetadataILi2EE18L2NormScaleFunctorIN3c104HalfEfEJPfS6_fbiEEvlPViT_T0_DpT1_:
	.zero		3072


//--------------------- .nv.shared._Z25multi_tensor_apply_kernelI18TensorListMetadataILi2EE18L2NormScaleFunctorIfN3c104HalfEEJPfS6_fbiEEvlPViT_T0_DpT1_ --------------------------
	.section	.nv.shared._Z25multi_tensor_apply_kernelI18TensorListMetadataILi2EE18L2NormScaleFunctorIfN3c104HalfEEJPfS6_fbiEEvlPViT_T0_DpT1_,"aw",@nobits
	.sectionflags	@""
	.align	4
.nv.shared._Z25multi_tensor_apply_kernelI18TensorListMetadataILi2EE18L2NormScaleFunctorIfN3c104HalfEEJPfS6_fbiEEvlPViT_T0_DpT1_:
	.zero		3072


//--------------------- .nv.shared._Z25multi_tensor_apply_kernelI18TensorListMetadataILi2EE18L2NormScaleFunctorIffEJPfS4_fbiEEvlPViT_T0_DpT1_ --------------------------
	.section	.nv.shared._Z25multi_tensor_apply_kernelI18TensorListMetadataILi2EE18L2NormScaleFunctorIffEJPfS4_fbiEEvlPViT_T0_DpT1_,"aw",@nobits
	.sectionflags	@""
	.align	4
.nv.shared._Z25multi_tensor_apply_kernelI18TensorListMetadataILi2EE18L2NormScaleFunctorIffEJPfS4_fbiEEvlPViT_T0_DpT1_:
	.zero		3072


//--------------------- .nv.shared._Z10cleanup_v3PfS_S_S_bi --------------------------
	.section	.nv.shared._Z10cleanup_v3PfS_S_S_bi,"aw",@nobits
	.sectionflags	@""
	.align	4
.nv.shared._Z10cleanup_v3PfS_S_S_bi:
	.zero		3072


//--------------------- .nv.constant0._Z25multi_tensor_apply_kernelI18TensorListMetadataILi2EE18L2NormScaleFunctorIN3c104HalfES4_EJPfS6_fbiEEvlPViT_T0_DpT1_ --------------------------
	.section	.nv.constant0._Z25multi_tensor_apply_kernelI18TensorListMetadataILi2EE18L2NormScaleFunctorIN3c104HalfES4_EJPfS6_fbiEEvlPViT_T0_DpT1_,"a",@progbits
	.sectionflags	@""
	.align	4
.nv.constant0._Z25multi_tensor_apply_kernelI18TensorListMetadataILi2EE18L2NormScaleFunctorIN3c104HalfES4_EJPfS6_fbiEEvlPViT_T0_DpT1_:
	.zero		3724


//--------------------- .nv.constant0._Z25multi_tensor_apply_kernelI18TensorListMetadataILi2EE18L2NormScaleFunctorIN3c104HalfEfEJPfS6_fbiEEvlPViT_T0_DpT1_ --------------------------
	.section	.nv.constant0._Z25multi_tensor_apply_kernelI18TensorListMetadataILi2EE18L2NormScaleFunctorIN3c104HalfEfEJPfS6_fbiEEvlPViT_T0_DpT1_,"a",@progbits
	.sectionflags	@""
	.align	4
.nv.constant0._Z25multi_tensor_apply_kernelI18TensorListMetadataILi2EE18L2NormScaleFunctorIN3c104HalfEfEJPfS6_fbiEEvlPViT_T0_DpT1_:
	.zero		3724


//--------------------- .nv.constant0._Z25multi_tensor_apply_kernelI18TensorListMetadataILi2EE18L2NormScaleFunctorIfN3c104HalfEEJPfS6_fbiEEvlPViT_T0_DpT1_ --------------------------
	.section	.nv.constant0._Z25multi_tensor_apply_kernelI18TensorListMetadataILi2EE18L2NormScaleFunctorIfN3c104HalfEEJPfS6_fbiEEvlPViT_T0_DpT1_,"a",@progbits
	.sectionflags	@""
	.align	4
.nv.constant0._Z25multi_tensor_apply_kernelI18TensorListMetadataILi2EE18L2NormScaleFunctorIfN3c104HalfEEJPfS6_fbiEEvlPViT_T0_DpT1_:
	.zero		3724


//--------------------- .nv.constant0._Z25multi_tensor_apply_kernelI18TensorListMetadataILi2EE18L2NormScaleFunctorIffEJPfS4_fbiEEvlPViT_T0_DpT1_ --------------------------
	.section	.nv.constant0._Z25multi_tensor_apply_kernelI18TensorListMetadataILi2EE18L2NormScaleFunctorIffEJPfS4_fbiEEvlPViT_T0_DpT1_,"a",@progbits
	.sectionflags	@""
	.align	4
.nv.constant0._Z25multi_tensor_apply_kernelI18TensorListMetadataILi2EE18L2NormScaleFunctorIffEJPfS4_fbiEEvlPViT_T0_DpT1_:
	.zero		3724


//--------------------- .nv.constant0._Z10cleanup_v3PfS_S_S_bi --------------------------
	.section	.nv.constant0._Z10cleanup_v3PfS_S_S_bi,"a",@progbits
	.sectionflags	@""
	.align	4
.nv.constant0._Z10cleanup_v3PfS_S_S_bi:
	.zero		568


//--------------------- SYMBOLS --------------------------

	.type		.nv.reservedSmem.offset0,@object
	.size		.nv.reservedSmem.offset0,0x4
